	.target	sm_90a

	.elftype	@"ET_EXEC"


//--------------------- .note.nv.tkinfo           --------------------------
	.section	.note.nv.tkinfo,"",@"SHT_NOTE"
	.sectionflags	@"SHF_NOTE_NV_TKINFO"
	.tkinfo
        /*0018*/ 	.word	0x00000002
        /*0030*/ 	.string	""
        /*0030*/ 	.string	"ptxas"
        /*0030*/ 	.string	"Cuda compilation tools, release 13.0, V13.0.88"
        /*0030*/ 	.string	"Build cuda_13.0.r13.0/compiler.36424714_0"
        /*0030*/ 	.string	"-arch sm_90a -m 64 "



//--------------------- .note.nv.cuinfo           --------------------------
	.section	.note.nv.cuinfo,"",@"SHT_NOTE"
	.sectionflags	@"SHF_NOTE_NV_CUINFO"
        /*0018*/ 	.short	0x0002
        /*001a*/ 	.short	0x005a
        /*001c*/ 	.short	0x0082
	.zero		2


//--------------------- .nv.info                  --------------------------
	.section	.nv.info,"",@"SHT_CUDA_INFO"
	.align	4


	//----- nvinfo : EIATTR_REGCOUNT
	.align		4
        /*0000*/ 	.byte	0x04, 0x2f
        /*0002*/ 	.short	(.L_15 - .L_14)
	.align		4
.L_14:
        /*0004*/ 	.word	index@(_ZN7cutlass13device_kernelINS_4gemm6kernel13GemmUniversalIN4cute5tupleIJiiiiEEENS1_10collective13CollectiveMmaINS1_34MainloopSm90TmaGmmaWarpSpecializedILi18ENS5_IJNS4_1CILi1EEENSA_ILi4EEESB_EEENS1_32KernelTmaWarpSpecializedPingpongEEENS5_IJNSA_ILi64EEENSA_ILi128EEENSA_ILi32EEEEEENS_6half_tENS5_IJlSB_lEEESK_SL_NS4_8TiledMMAINS4_8MMA_AtomIJNS4_4SM904GMMA26MMA_64x128x16_F32F16F16_SSILNSP_5MajorE0ELSR_0ELNSP_7ScaleInE1ELSS_1EEEEEENS4_6LayoutINS5_IJSB_SB_SB_EEENS5_IJNSA_ILi0EEESX_SX_EEEEENS5_IJNS4_10UnderscoreES10_S10_EEEEENS4_23SM90_TMA_LOAD_MULTICASTENS4_14ComposedLayoutINS4_7SwizzleILi2ELi4ELi3EEENS4_18smem_ptr_flag_bitsILi16EEENSV_INS5_IJNSA_ILi8EEESI_EEENS5_IJSI_SB_EEEEEEEvNS4_8identityENS4_13SM90_TMA_LOADES1D_vS1E_EENS_8epilogue10collective6detail29Sm90TmaWarpSpecializedAdapterINS1I_15DefaultEpilogueISK_SL_SL_NS1H_6thread17LinearCombinationISK_Li1EffLNS1M_9ScaleType4KindE0ELNS_15FloatRoundStyleE2ESK_EENS1_15EpilogueDefaultEEEEEvvEEEEvNT_6ParamsE)
        /*0008*/ 	.word	0x000000a8


	//----- nvinfo : EIATTR_FRAME_SIZE
	.align		4
.L_15:
        /*000c*/ 	.byte	0x04, 0x11
        /*000e*/ 	.short	(.L_17 - .L_16)
	.align		4
.L_16:
        /*0010*/ 	.word	index@(_ZN7cutlass13device_kernelINS_4gemm6kernel13GemmUniversalIN4cute5tupleIJiiiiEEENS1_10collective13CollectiveMmaINS1_34MainloopSm90TmaGmmaWarpSpecializedILi18ENS5_IJNS4_1CILi1EEENSA_ILi4EEESB_EEENS1_32KernelTmaWarpSpecializedPingpongEEENS5_IJNSA_ILi64EEENSA_ILi128EEENSA_ILi32EEEEEENS_6half_tENS5_IJlSB_lEEESK_SL_NS4_8TiledMMAINS4_8MMA_AtomIJNS4_4SM904GMMA26MMA_64x128x16_F32F16F16_SSILNSP_5MajorE0ELSR_0ELNSP_7ScaleInE1ELSS_1EEEEEENS4_6LayoutINS5_IJSB_SB_SB_EEENS5_IJNSA_ILi0EEESX_SX_EEEEENS5_IJNS4_10UnderscoreES10_S10_EEEEENS4_23SM90_TMA_LOAD_MULTICASTENS4_14ComposedLayoutINS4_7SwizzleILi2ELi4ELi3EEENS4_18smem_ptr_flag_bitsILi16EEENSV_INS5_IJNSA_ILi8EEESI_EEENS5_IJSI_SB_EEEEEEEvNS4_8identityENS4_13SM90_TMA_LOADES1D_vS1E_EENS_8epilogue10collective6detail29Sm90TmaWarpSpecializedAdapterINS1I_15DefaultEpilogueISK_SL_SL_NS1H_6thread17LinearCombinationISK_Li1EffLNS1M_9ScaleType4KindE0ELNS_15FloatRoundStyleE2ESK_EENS1_15EpilogueDefaultEEEEEvvEEEEvNT_6ParamsE)
        /*0014*/ 	.word	0x00000008


	//----- nvinfo : EIATTR_MIN_STACK_SIZE
	.align		4
.L_17:
        /*0018*/ 	.byte	0x04, 0x12
        /*001a*/ 	.short	(.L_19 - .L_18)
	.align		4
.L_18:
        /*001c*/ 	.word	index@(_ZN7cutlass13device_kernelINS_4gemm6kernel13GemmUniversalIN4cute5tupleIJiiiiEEENS1_10collective13CollectiveMmaINS1_34MainloopSm90TmaGmmaWarpSpecializedILi18ENS5_IJNS4_1CILi1EEENSA_ILi4EEESB_EEENS1_32KernelTmaWarpSpecializedPingpongEEENS5_IJNSA_ILi64EEENSA_ILi128EEENSA_ILi32EEEEEENS_6half_tENS5_IJlSB_lEEESK_SL_NS4_8TiledMMAINS4_8MMA_AtomIJNS4_4SM904GMMA26MMA_64x128x16_F32F16F16_SSILNSP_5MajorE0ELSR_0ELNSP_7ScaleInE1ELSS_1EEEEEENS4_6LayoutINS5_IJSB_SB_SB_EEENS5_IJNSA_ILi0EEESX_SX_EEEEENS5_IJNS4_10UnderscoreES10_S10_EEEEENS4_23SM90_TMA_LOAD_MULTICASTENS4_14ComposedLayoutINS4_7SwizzleILi2ELi4ELi3EEENS4_18smem_ptr_flag_bitsILi16EEENSV_INS5_IJNSA_ILi8EEESI_EEENS5_IJSI_SB_EEEEEEEvNS4_8identityENS4_13SM90_TMA_LOADES1D_vS1E_EENS_8epilogue10collective6detail29Sm90TmaWarpSpecializedAdapterINS1I_15DefaultEpilogueISK_SL_SL_NS1H_6thread17LinearCombinationISK_Li1EffLNS1M_9ScaleType4KindE0ELNS_15FloatRoundStyleE2ESK_EENS1_15EpilogueDefaultEEEEEvvEEEEvNT_6ParamsE)
        /*0020*/ 	.word	0x00000008
.L_19:


//--------------------- .nv.compat                --------------------------
	.section	.nv.compat,"",@"SHT_CUDA_COMPAT_INFO"
	.align	4
        /*0000*/ 	.byte	0x02, 0x09, 0x01, 0x00, 0x02, 0x02, 0x04, 0x00, 0x02, 0x05, 0x05, 0x00, 0x03, 0x07, 0x01, 0x01
        /*0010*/ 	.byte	0x02, 0x03, 0x01, 0x00, 0x02, 0x06, 0x01, 0x00, 0x04, 0x0b, 0x08, 0x00, 0x00, 0x00, 0x00, 0x00
        /*0020*/ 	.byte	0x00, 0x00, 0x00, 0x00


//--------------------- .nv.info._ZN7cutlass13device_kernelINS_4gemm6kernel13GemmUniversalIN4cute5tupleIJiiiiEEENS1_10collective13CollectiveMmaINS1_34MainloopSm90TmaGmmaWarpSpecializedILi18ENS5_IJNS4_1CILi1EEENSA_ILi4EEESB_EEENS1_32KernelTmaWarpSpecializedPingpongEEENS5_IJNSA_ILi64EEENSA_ILi128EEENSA_ILi32EEEEEENS_6half_tENS5_IJlSB_lEEESK_SL_NS4_8TiledMMAINS4_8MMA_AtomIJNS4_4SM904GMMA26MMA_64x128x16_F32F16F16_SSILNSP_5MajorE0ELSR_0ELNSP_7ScaleInE1ELSS_1EEEEEENS4_6LayoutINS5_IJSB_SB_SB_EEENS5_IJNSA_ILi0EEESX_SX_EEEEENS5_IJNS4_10UnderscoreES10_S10_EEEEENS4_23SM90_TMA_LOAD_MULTICASTENS4_14ComposedLayoutINS4_7SwizzleILi2ELi4ELi3EEENS4_18smem_ptr_flag_bitsILi16EEENSV_INS5_IJNSA_ILi8EEESI_EEENS5_IJSI_SB_EEEEEEEvNS4_8identityENS4_13SM90_TMA_LOADES1D_vS1E_EENS_8epilogue10collective6detail29Sm90TmaWarpSpecializedAdapterINS1I_15DefaultEpilogueISK_SL_SL_NS1H_6thread17LinearCombinationISK_Li1EffLNS1M_9ScaleType4KindE0ELNS_15FloatRoundStyleE2ESK_EENS1_15EpilogueDefaultEEEEEvvEEEEvNT_6ParamsE --------------------------
	.section	.nv.info._ZN7cutlass13device_kernelINS_4gemm6kernel13GemmUniversalIN4cute5tupleIJiiiiEEENS1_10collective13CollectiveMmaINS1_34MainloopSm90TmaGmmaWarpSpecializedILi18ENS5_IJNS4_1CILi1EEENSA_ILi4EEESB_EEENS1_32KernelTmaWarpSpecializedPingpongEEENS5_IJNSA_ILi64EEENSA_ILi128EEENSA_ILi32EEEEEENS_6half_tENS5_IJlSB_lEEESK_SL_NS4_8TiledMMAINS4_8MMA_AtomIJNS4_4SM904GMMA26MMA_64x128x16_F32F16F16_SSILNSP_5MajorE0ELSR_0ELNSP_7ScaleInE1ELSS_1EEEEEENS4_6LayoutINS5_IJSB_SB_SB_EEENS5_IJNSA_ILi0EEESX_SX_EEEEENS5_IJNS4_10UnderscoreES10_S10_EEEEENS4_23SM90_TMA_LOAD_MULTICASTENS4_14ComposedLayoutINS4_7SwizzleILi2ELi4ELi3EEENS4_18smem_ptr_flag_bitsILi16EEENSV_INS5_IJNSA_ILi8EEESI_EEENS5_IJSI_SB_EEEEEEEvNS4_8identityENS4_13SM90_TMA_LOADES1D_vS1E_EENS_8epilogue10collective6detail29Sm90TmaWarpSpecializedAdapterINS1I_15DefaultEpilogueISK_SL_SL_NS1H_6thread17LinearCombinationISK_Li1EffLNS1M_9ScaleType4KindE0ELNS_15FloatRoundStyleE2ESK_EENS1_15EpilogueDefaultEEEEEvvEEEEvNT_6ParamsE,"",@"SHT_CUDA_INFO"
	.sectionflags	@""
	.align	4


	//----- nvinfo : EIATTR_CUDA_API_VERSION
	.align		4
        /*0000*/ 	.byte	0x04, 0x37
        /*0002*/ 	.short	(.L_21 - .L_20)
.L_20:
        /*0004*/ 	.word	0x00000082


	//----- nvinfo : EIATTR_KPARAM_INFO
	.align		4
.L_21:
        /*0008*/ 	.byte	0x04, 0x17
        /*000a*/ 	.short	(.L_23 - .L_22)
.L_22:
        /*000c*/ 	.word	0x00000000
        /*0010*/ 	.short	0x0000
        /*0012*/ 	.short	0x0070
        /*0014*/ 	.byte	0x00, 0xf0, 0x01, 0x10


	//----- nvinfo : EIATTR_SPARSE_MMA_MASK
	.align		4
.L_23:
        /*0018*/ 	.byte	0x03, 0x50
        /*001a*/ 	.short	0x0000


	//----- nvinfo : EIATTR_MAXREG_COUNT
	.align		4
        /*001c*/ 	.byte	0x03, 0x1b
        /*001e*/ 	.short	0x00a8


	//----- nvinfo : EIATTR_NUM_BARRIERS
	.align		4
        /*0020*/ 	.byte	0x02, 0x4c
        /*0022*/ 	.byte	0x01
	.zero		1


	//----- nvinfo : EIATTR_EXTERNS
	.align		4
        /*0024*/ 	.byte	0x04, 0x0f
        /*0026*/ 	.short	(.L_25 - .L_24)


	//   ....[0]....
	.align		4
.L_24:
        /*0028*/ 	.word	index@(__assertfail)


	//----- nvinfo : EIATTR_ANNOTATIONS
	.align		4
.L_25:
        /*002c*/ 	.byte	0x04, 0x55
        /*002e*/ 	.short	(.L_27 - .L_26)


	//   ....[0]....
.L_26:
        /*0030*/ 	.word	0x00000001
        /*0034*/ 	.byte	0x30, 0x0f, 0x00, 0x00, 0x01, 0x00, 0x00, 0x00, 0xd0, 0x62, 0x00, 0x00, 0x01, 0x00, 0x00, 0x00
        /*0044*/ 	.byte	0x50, 0x6f, 0x00, 0x00


	//----- nvinfo : EIATTR_MERCURY_ISA_VERSION
	.align		4
.L_27:
        /*0048*/ 	.byte	0x03, 0x5f
        /*004a*/ 	.short	0x0101


	//----- nvinfo : EIATTR_INT_WARP_WIDE_INSTR_OFFSETS
	.align		4
        /*004c*/ 	.byte	0x04, 0x31
        /*004e*/ 	.short	(.L_29 - .L_28)


	//   ....[0]....
.L_28:
        /*0050*/ 	.word	0x00000680


	//   ....[1]....
        /*0054*/ 	.word	0x000006c0


	//   ....[2]....
        /*0058*/ 	.word	0x00000800


	//   ....[3]....
        /*005c*/ 	.word	0x00000810


	//   ....[4]....
        /*0060*/ 	.word	0x00000830


	//   ....[5]....
        /*0064*/ 	.word	0x00000850


	//   ....[6]....
        /*0068*/ 	.word	0x00000900


	//   ....[7]....
        /*006c*/ 	.word	0x00000950


	//   ....[8]....
        /*0070*/ 	.word	0x00001fa0


	//----- nvinfo : EIATTR_COOP_GROUP_MASK_REGIDS
	.align		4
.L_29:
        /*0074*/ 	.byte	0x04, 0x29
        /*0076*/ 	.short	(.L_31 - .L_30)


	//   ....[0]....
.L_30:
        /*0078*/ 	.word	0xffffffff


	//   ....[1]....
        /*007c*/ 	.word	0xffffffff


	//   ....[2]....
        /*0080*/ 	.word	0xffffffff


	//   ....[3]....
        /*0084*/ 	.word	0xffffffff


	//   ....[4]....
        /*0088*/ 	.word	0xffffffff


	//   ....[5]....
        /*008c*/ 	.word	0xffffffff


	//   ....[6]....
        /*0090*/ 	.word	0xffffffff


	//----- nvinfo : EIATTR_COOP_GROUP_INSTR_OFFSETS
	.align		4
.L_31:
        /*0094*/ 	.byte	0x04, 0x28
        /*0096*/ 	.short	(.L_33 - .L_32)


	//   ....[0]....
.L_32:
        /*0098*/ 	.word	0x00000070


	//   ....[1]....
        /*009c*/ 	.word	0x00000080


	//   ....[2]....
        /*00a0*/ 	.word	0x00000140


	//   ....[3]....
        /*00a4*/ 	.word	0x000004c0


	//   ....[4]....
        /*00a8*/ 	.word	0x00000500


	//   ....[5]....
        /*00ac*/ 	.word	0x000009a0


	//   ....[6]....
        /*00b0*/ 	.word	0x00000ad0


	//----- nvinfo : EIATTR_REG_RECONFIG
	.align		4
.L_33:
        /*00b4*/ 	.byte	0x01, 0x54
	.zero		2


	//----- nvinfo : EIATTR_SYSCALL_OFFSETS
	.align		4
        /*00b8*/ 	.byte	0x04, 0x46
        /*00ba*/ 	.short	(.L_35 - .L_34)


	//   ....[0]....
.L_34:
        /*00bc*/ 	.word	0x000019e0


	//----- nvinfo : EIATTR_MBARRIER_INSTR_OFFSETS
	.align		4
.L_35:
        /*00c0*/ 	.byte	0x04, 0x39
        /*00c2*/ 	.short	(.L_37 - .L_36)


	//   ....[0]....
.L_36:
        /*00c4*/ 	.word	0x00000260
        /*00c8*/ 	.word	0x000000ff
        /*00cc*/ 	.word	0x00000000
        /*00d0*/ 	.short	0x0100
        /*00d2*/ 	.byte	0x08
	.zero		1


	//   ....[1]....
        /*00d4*/ 	.word	0x00000270
        /*00d8*/ 	.word	0x000000ff
        /*00dc*/ 	.word	0x00000090
        /*00e0*/ 	.short	0x0100
        /*00e2*/ 	.byte	0x08
	.zero		1


	//   ....[2]....
        /*00e4*/ 	.word	0x00000280
        /*00e8*/ 	.word	0x000000ff
        /*00ec*/ 	.word	0x00000008
        /*00f0*/ 	.short	0x0100
        /*00f2*/ 	.byte	0x08
	.zero		1


	//   ....[3]....
        /*00f4*/ 	.word	0x00000290
        /*00f8*/ 	.word	0x000000ff
        /*00fc*/ 	.word	0x00000098
        /*0100*/ 	.short	0x0100
        /*0102*/ 	.byte	0x08
	.zero		1


	//   ....[4]....
        /*0104*/ 	.word	0x000002a0
        /*0108*/ 	.word	0x000000ff
        /*010c*/ 	.word	0x00000010
        /*0110*/ 	.short	0x0100
        /*0112*/ 	.byte	0x08
	.zero		1


	//   ....[5]....
        /*0114*/ 	.word	0x000002b0
        /*0118*/ 	.word	0x000000ff
        /*011c*/ 	.word	0x000000a0
        /*0120*/ 	.short	0x0100
        /*0122*/ 	.byte	0x08
	.zero		1


	//   ....[6]....
        /*0124*/ 	.word	0x000002c0
        /*0128*/ 	.word	0x000000ff
        /*012c*/ 	.word	0x00000018
        /*0130*/ 	.short	0x0100
        /*0132*/ 	.byte	0x08
	.zero		1


	//   ....[7]....
        /*0134*/ 	.word	0x000002d0
        /*0138*/ 	.word	0x000000ff
        /*013c*/ 	.word	0x000000a8
        /*0140*/ 	.short	0x0100
        /*0142*/ 	.byte	0x08
	.zero		1


	//   ....[8]....
        /*0144*/ 	.word	0x000002e0
        /*0148*/ 	.word	0x000000ff
        /*014c*/ 	.word	0x00000020
        /*0150*/ 	.short	0x0100
        /*0152*/ 	.byte	0x08
	.zero		1


	//   ....[9]....
        /*0154*/ 	.word	0x000002f0
        /*0158*/ 	.word	0x000000ff
        /*015c*/ 	.word	0x000000b0
        /*0160*/ 	.short	0x0100
        /*0162*/ 	.byte	0x08
	.zero		1


	//   ....[10]....
        /*0164*/ 	.word	0x00000300
        /*0168*/ 	.word	0x000000ff
        /*016c*/ 	.word	0x00000028
        /*0170*/ 	.short	0x0100
        /*0172*/ 	.byte	0x08
	.zero		1


	//   ....[11]....
        /*0174*/ 	.word	0x00000310
        /*0178*/ 	.word	0x000000ff
        /*017c*/ 	.word	0x000000b8
        /*0180*/ 	.short	0x0100
        /*0182*/ 	.byte	0x08
	.zero		1


	//   ....[12]....
        /*0184*/ 	.word	0x00000320
        /*0188*/ 	.word	0x000000ff
        /*018c*/ 	.word	0x00000030
        /*0190*/ 	.short	0x0100
        /*0192*/ 	.byte	0x08
	.zero		1


	//   ....[13]....
        /*0194*/ 	.word	0x00000330
        /*0198*/ 	.word	0x000000ff
        /*019c*/ 	.word	0x000000c0
        /*01a0*/ 	.short	0x0100
        /*01a2*/ 	.byte	0x08
	.zero		1


	//   ....[14]....
        /*01a4*/ 	.word	0x00000340
        /*01a8*/ 	.word	0x000000ff
        /*01ac*/ 	.word	0x00000038
        /*01b0*/ 	.short	0x0100
        /*01b2*/ 	.byte	0x08
	.zero		1


	//   ....[15]....
        /*01b4*/ 	.word	0x00000350
        /*01b8*/ 	.word	0x000000ff
        /*01bc*/ 	.word	0x000000c8
        /*01c0*/ 	.short	0x0100
        /*01c2*/ 	.byte	0x08
	.zero		1


	//   ....[16]....
        /*01c4*/ 	.word	0x00000360
        /*01c8*/ 	.word	0x000000ff
        /*01cc*/ 	.word	0x00000040
        /*01d0*/ 	.short	0x0100
        /*01d2*/ 	.byte	0x08
	.zero		1


	//   ....[17]....
        /*01d4*/ 	.word	0x00000370
        /*01d8*/ 	.word	0x000000ff
        /*01dc*/ 	.word	0x000000d0
        /*01e0*/ 	.short	0x0100
        /*01e2*/ 	.byte	0x08
	.zero		1


	//   ....[18]....
        /*01e4*/ 	.word	0x00000380
        /*01e8*/ 	.word	0x000000ff
        /*01ec*/ 	.word	0x00000048
        /*01f0*/ 	.short	0x0100
        /*01f2*/ 	.byte	0x08
	.zero		1


	//   ....[19]....
        /*01f4*/ 	.word	0x00000390
        /*01f8*/ 	.word	0x000000ff
        /*01fc*/ 	.word	0x000000d8
        /*0200*/ 	.short	0x0100
        /*0202*/ 	.byte	0x08
	.zero		1


	//   ....[20]....
        /*0204*/ 	.word	0x000003a0
        /*0208*/ 	.word	0x000000ff
        /*020c*/ 	.word	0x00000050
        /*0210*/ 	.short	0x0100
        /*0212*/ 	.byte	0x08
	.zero		1


	//   ....[21]....
        /*0214*/ 	.word	0x000003b0
        /*0218*/ 	.word	0x000000ff
        /*021c*/ 	.word	0x000000e0
        /*0220*/ 	.short	0x0100
        /*0222*/ 	.byte	0x08
	.zero		1


	//   ....[22]....
        /*0224*/ 	.word	0x000003c0
        /*0228*/ 	.word	0x000000ff
        /*022c*/ 	.word	0x00000058
        /*0230*/ 	.short	0x0100
        /*0232*/ 	.byte	0x08
	.zero		1


	//   ....[23]....
        /*0234*/ 	.word	0x000003d0
        /*0238*/ 	.word	0x000000ff
        /*023c*/ 	.word	0x000000e8
        /*0240*/ 	.short	0x0100
        /*0242*/ 	.byte	0x08
	.zero		1


	//   ....[24]....
        /*0244*/ 	.word	0x000003e0
        /*0248*/ 	.word	0x000000ff
        /*024c*/ 	.word	0x00000060
        /*0250*/ 	.short	0x0100
        /*0252*/ 	.byte	0x08
	.zero		1


	//   ....[25]....
        /*0254*/ 	.word	0x000003f0
        /*0258*/ 	.word	0x000000ff
        /*025c*/ 	.word	0x000000f0
        /*0260*/ 	.short	0x0100
        /*0262*/ 	.byte	0x08
	.zero		1


	//   ....[26]....
        /*0264*/ 	.word	0x00000400
        /*0268*/ 	.word	0x000000ff
        /*026c*/ 	.word	0x00000068
        /*0270*/ 	.short	0x0100
        /*0272*/ 	.byte	0x08
	.zero		1


	//   ....[27]....
        /*0274*/ 	.word	0x00000410
        /*0278*/ 	.word	0x000000ff
        /*027c*/ 	.word	0x000000f8
        /*0280*/ 	.short	0x0100
        /*0282*/ 	.byte	0x08
	.zero		1


	//   ....[28]....
        /*0284*/ 	.word	0x00000420
        /*0288*/ 	.word	0x000000ff
        /*028c*/ 	.word	0x00000070
        /*0290*/ 	.short	0x0100
        /*0292*/ 	.byte	0x08
	.zero		1


	//   ....[29]....
        /*0294*/ 	.word	0x00000430
        /*0298*/ 	.word	0x000000ff
        /*029c*/ 	.word	0x00000100
        /*02a0*/ 	.short	0x0100
        /*02a2*/ 	.byte	0x08
	.zero		1


	//   ....[30]....
        /*02a4*/ 	.word	0x00000440
        /*02a8*/ 	.word	0x000000ff
        /*02ac*/ 	.word	0x00000078
        /*02b0*/ 	.short	0x0100
        /*02b2*/ 	.byte	0x08
	.zero		1


	//   ....[31]....
        /*02b4*/ 	.word	0x00000450
        /*02b8*/ 	.word	0x000000ff
        /*02bc*/ 	.word	0x00000108
        /*02c0*/ 	.short	0x0100
        /*02c2*/ 	.byte	0x08
	.zero		1


	//   ....[32]....
        /*02c4*/ 	.word	0x00000460
        /*02c8*/ 	.word	0x000000ff
        /*02cc*/ 	.word	0x00000080
        /*02d0*/ 	.short	0x0100
        /*02d2*/ 	.byte	0x08
	.zero		1


	//   ....[33]....
        /*02d4*/ 	.word	0x00000470
        /*02d8*/ 	.word	0x000000ff
        /*02dc*/ 	.word	0x00000110
        /*02e0*/ 	.short	0x0100
        /*02e2*/ 	.byte	0x08
	.zero		1


	//   ....[34]....
        /*02e4*/ 	.word	0x00000480
        /*02e8*/ 	.word	0x000000ff
        /*02ec*/ 	.word	0x00000088
        /*02f0*/ 	.short	0x0100
        /*02f2*/ 	.byte	0x08
	.zero		1


	//   ....[35]....
        /*02f4*/ 	.word	0x00000490
        /*02f8*/ 	.word	0x000000ff
        /*02fc*/ 	.word	0x00000118
        /*0300*/ 	.short	0x0100
        /*0302*/ 	.byte	0x08
	.zero		1


	//   ....[36]....
        /*0304*/ 	.word	0x00000980
        /*0308*/ 	.word	0x000000ff
        /*030c*/ 	.word	0x00000150
        /*0310*/ 	.short	0x0100
        /*0312*/ 	.byte	0x08
	.zero		1


	//   ....[37]....
        /*0314*/ 	.word	0x00000a20
        /*0318*/ 	.word	0x000000ff
        /*031c*/ 	.word	0x00000158
        /*0320*/ 	.short	0x0100
        /*0322*/ 	.byte	0x08
	.zero		1


	//   ....[38]....
        /*0324*/ 	.word	0x00000a50
        /*0328*/ 	.word	0x000000ff
        /*032c*/ 	.word	0x00000130
        /*0330*/ 	.short	0x0100
        /*0332*/ 	.byte	0x09
	.zero		1


	//   ....[39]....
        /*0334*/ 	.word	0x00000a60
        /*0338*/ 	.word	0x000000ff
        /*033c*/ 	.word	0x00000138
        /*0340*/ 	.short	0x0100
        /*0342*/ 	.byte	0x09
	.zero		1


	//   ....[40]....
        /*0344*/ 	.word	0x00000a70
        /*0348*/ 	.word	0x000000ff
        /*034c*/ 	.word	0x00000140
        /*0350*/ 	.short	0x0100
        /*0352*/ 	.byte	0x09
	.zero		1


	//   ....[41]....
        /*0354*/ 	.word	0x00000a80
        /*0358*/ 	.word	0x000000ff
        /*035c*/ 	.word	0x00000148
        /*0360*/ 	.short	0x0100
        /*0362*/ 	.byte	0x09
	.zero		1


	//   ....[42]....
        /*0364*/ 	.word	0x000018c0
        /*0368*/ 	.word	0x0000005e
        /*036c*/ 	.word	0x00000000
        /*0370*/ 	.short	0x010a
        /*0372*/ 	.byte	0x2a
	.zero		1


	//   ....[43]....
        /*0374*/ 	.word	0x00001a60
        /*0378*/ 	.word	0x00000003
        /*037c*/ 	.word	0x00000000
        /*0380*/ 	.short	0x010a
        /*0382*/ 	.byte	0x3f
	.zero		1


	//   ....[44]....
        /*0384*/ 	.word	0x00001aa0
        /*0388*/ 	.word	0x00000003
        /*038c*/ 	.word	0x00000000
        /*0390*/ 	.short	0x010a
        /*0392*/ 	.byte	0x3f
	.zero		1


	//   ....[45]....
        /*0394*/ 	.word	0x00001ca0
        /*0398*/ 	.word	0x000000ff
        /*039c*/ 	.word	0x00000000
        /*03a0*/ 	.short	0x010a
        /*03a2*/ 	.byte	0x04
	.zero		1


	//   ....[46]....
        /*03a4*/ 	.word	0x00001ce0
        /*03a8*/ 	.word	0x000000ff
        /*03ac*/ 	.word	0x00000000
        /*03b0*/ 	.short	0x010a
        /*03b2*/ 	.byte	0x04
	.zero		1


	//   ....[47]....
        /*03b4*/ 	.word	0x00001e40
        /*03b8*/ 	.word	0x00000005
        /*03bc*/ 	.word	0x00000000
        /*03c0*/ 	.short	0x0101
        /*03c2*/ 	.byte	0x3f
	.zero		1


	//   ....[48]....
        /*03c4*/ 	.word	0x00001f40
        /*03c8*/ 	.word	0x0000005f
        /*03cc*/ 	.word	0x00000000
        /*03d0*/ 	.short	0x0101
        /*03d2*/ 	.byte	0x2f
	.zero		1


	//   ....[49]....
        /*03d4*/ 	.word	0x00002040
        /*03d8*/ 	.word	0x00000003
        /*03dc*/ 	.word	0x00000000
        /*03e0*/ 	.short	0x0101
        /*03e2*/ 	.byte	0x3f
	.zero		1


	//   ....[50]....
        /*03e4*/ 	.word	0x00002100
        /*03e8*/ 	.word	0x0000005e
        /*03ec*/ 	.word	0x00000010
        /*03f0*/ 	.short	0x010a
        /*03f2*/ 	.byte	0x2a
	.zero		1


	//   ....[51]....
        /*03f4*/ 	.word	0x000062f0
        /*03f8*/ 	.word	0x00000061
        /*03fc*/ 	.word	0x00000000
        /*0400*/ 	.short	0x0101
        /*0402*/ 	.byte	0x2f
	.zero		1


	//   ....[52]....
        /*0404*/ 	.word	0x00006c90
        /*0408*/ 	.word	0x0000000c
        /*040c*/ 	.word	0x00000090
        /*0410*/ 	.short	0x010a
        /*0412*/ 	.byte	0x3f
	.zero		1


	//   ....[53]....
        /*0414*/ 	.word	0x00007060
        /*0418*/ 	.word	0x00000004
        /*041c*/ 	.word	0x00000158
        /*0420*/ 	.short	0x0101
        /*0422*/ 	.byte	0x3f
	.zero		1


	//   ....[54]....
        /*0424*/ 	.word	0x000077e0
        /*0428*/ 	.word	0x00000007
        /*042c*/ 	.word	0x00000000
        /*0430*/ 	.short	0x010a
        /*0432*/ 	.byte	0x3f
	.zero		1


	//   ....[55]....
        /*0434*/ 	.word	0x00007860
        /*0438*/ 	.word	0x00000009
        /*043c*/ 	.word	0x00000000
        /*0440*/ 	.short	0x010a
        /*0442*/ 	.byte	0x3f
	.zero		1


	//   ....[56]....
        /*0444*/ 	.word	0x000078f0
        /*0448*/ 	.word	0x00000006
        /*044c*/ 	.word	0x00000000
        /*0450*/ 	.short	0x010a
        /*0452*/ 	.byte	0x3f
	.zero		1


	//   ....[57]....
        /*0454*/ 	.word	0x00007980
        /*0458*/ 	.word	0x00000009
        /*045c*/ 	.word	0x00000000
        /*0460*/ 	.short	0x010a
        /*0462*/ 	.byte	0x3f
	.zero		1


	//   ....[58]....
        /*0464*/ 	.word	0x00007a10
        /*0468*/ 	.word	0x00000006
        /*046c*/ 	.word	0x00000000
        /*0470*/ 	.short	0x010a
        /*0472*/ 	.byte	0x3f
	.zero		1


	//   ....[59]....
        /*0474*/ 	.word	0x00007aa0
        /*0478*/ 	.word	0x00000009
        /*047c*/ 	.word	0x00000000
        /*0480*/ 	.short	0x010a
        /*0482*/ 	.byte	0x3f
	.zero		1


	//   ....[60]....
        /*0484*/ 	.word	0x00007b30
        /*0488*/ 	.word	0x00000006
        /*048c*/ 	.word	0x00000000
        /*0490*/ 	.short	0x010a
        /*0492*/ 	.byte	0x3f
	.zero		1


	//   ....[61]....
        /*0494*/ 	.word	0x00007bc0
        /*0498*/ 	.word	0x00000009
        /*049c*/ 	.word	0x00000000
        /*04a0*/ 	.short	0x010a
        /*04a2*/ 	.byte	0x3f
	.zero		1


	//   ....[62]....
        /*04a4*/ 	.word	0x00007c50
        /*04a8*/ 	.word	0x00000006
        /*04ac*/ 	.word	0x00000000
        /*04b0*/ 	.short	0x010a
        /*04b2*/ 	.byte	0x3f
	.zero		1


	//   ....[63]....
        /*04b4*/ 	.word	0x00007ce0
        /*04b8*/ 	.word	0x00000009
        /*04bc*/ 	.word	0x00000000
        /*04c0*/ 	.short	0x010a
        /*04c2*/ 	.byte	0x3f
	.zero		1


	//   ....[64]....
        /*04c4*/ 	.word	0x00007d70
        /*04c8*/ 	.word	0x00000006
        /*04cc*/ 	.word	0x00000000
        /*04d0*/ 	.short	0x010a
        /*04d2*/ 	.byte	0x3f
	.zero		1


	//   ....[65]....
        /*04d4*/ 	.word	0x00007e00
        /*04d8*/ 	.word	0x00000009
        /*04dc*/ 	.word	0x00000000
        /*04e0*/ 	.short	0x010a
        /*04e2*/ 	.byte	0x3f
	.zero		1


	//   ....[66]....
        /*04e4*/ 	.word	0x00007e90
        /*04e8*/ 	.word	0x00000006
        /*04ec*/ 	.word	0x00000000
        /*04f0*/ 	.short	0x010a
        /*04f2*/ 	.byte	0x3f
	.zero		1


	//   ....[67]....
        /*04f4*/ 	.word	0x00007f20
        /*04f8*/ 	.word	0x00000009
        /*04fc*/ 	.word	0x00000000
        /*0500*/ 	.short	0x010a
        /*0502*/ 	.byte	0x3f
	.zero		1


	//   ....[68]....
        /*0504*/ 	.word	0x00007fb0
        /*0508*/ 	.word	0x00000006
        /*050c*/ 	.word	0x00000000
        /*0510*/ 	.short	0x010a
        /*0512*/ 	.byte	0x3f
	.zero		1


	//   ....[69]....
        /*0514*/ 	.word	0x00008040
        /*0518*/ 	.word	0x00000009
        /*051c*/ 	.word	0x00000000
        /*0520*/ 	.short	0x010a
        /*0522*/ 	.byte	0x3f
	.zero		1


	//   ....[70]....
        /*0524*/ 	.word	0x000080d0
        /*0528*/ 	.word	0x00000006
        /*052c*/ 	.word	0x00000000
        /*0530*/ 	.short	0x010a
        /*0532*/ 	.byte	0x3f
	.zero		1


	//   ....[71]....
        /*0534*/ 	.word	0x00008160
        /*0538*/ 	.word	0x00000003
        /*053c*/ 	.word	0x00000000
        /*0540*/ 	.short	0x010a
        /*0542*/ 	.byte	0x3f
	.zero		1


	//   ....[72]....
        /*0544*/ 	.word	0x000081c0
        /*0548*/ 	.word	0x00000060
        /*054c*/ 	.word	0x00000000
        /*0550*/ 	.short	0x010a
        /*0552*/ 	.byte	0x3f
	.zero		1


	//   ....[73]....
        /*0554*/ 	.word	0x00008210
        /*0558*/ 	.word	0x00000003
        /*055c*/ 	.word	0x00000000
        /*0560*/ 	.short	0x010a
        /*0562*/ 	.byte	0x3f
	.zero		1


	//   ....[74]....
        /*0564*/ 	.word	0x00008270
        /*0568*/ 	.word	0x00000005
        /*056c*/ 	.word	0x00000000
        /*0570*/ 	.short	0x010a
        /*0572*/ 	.byte	0x3f
	.zero		1


	//   ....[75]....
        /*0574*/ 	.word	0x000082c0
        /*0578*/ 	.word	0x00000060
        /*057c*/ 	.word	0x00000010
        /*0580*/ 	.short	0x010a
        /*0582*/ 	.byte	0x3f
	.zero		1


	//   ....[76]....
        /*0584*/ 	.word	0x00008390
        /*0588*/ 	.word	0x0000000c
        /*058c*/ 	.word	0x00000090
        /*0590*/ 	.short	0x010a
        /*0592*/ 	.byte	0x3f
	.zero		1


	//   ....[77]....
        /*0594*/ 	.word	0x00008460
        /*0598*/ 	.word	0x00000007
        /*059c*/ 	.word	0x00000000
        /*05a0*/ 	.short	0x010a
        /*05a2*/ 	.byte	0x3f
	.zero		1


	//   ....[78]....
        /*05a4*/ 	.word	0x000084b0
        /*05a8*/ 	.word	0x00000009
        /*05ac*/ 	.word	0x00000000
        /*05b0*/ 	.short	0x010a
        /*05b2*/ 	.byte	0x3f
	.zero		1


	//   ....[79]....
        /*05b4*/ 	.word	0x00008500
        /*05b8*/ 	.word	0x00000006
        /*05bc*/ 	.word	0x00000000
        /*05c0*/ 	.short	0x010a
        /*05c2*/ 	.byte	0x3f
	.zero		1


	//   ....[80]....
        /*05c4*/ 	.word	0x00008550
        /*05c8*/ 	.word	0x00000009
        /*05cc*/ 	.word	0x00000000
        /*05d0*/ 	.short	0x010a
        /*05d2*/ 	.byte	0x3f
	.zero		1


	//   ....[81]....
        /*05d4*/ 	.word	0x000085a0
        /*05d8*/ 	.word	0x00000006
        /*05dc*/ 	.word	0x00000000
        /*05e0*/ 	.short	0x010a
        /*05e2*/ 	.byte	0x3f
	.zero		1


	//   ....[82]....
        /*05e4*/ 	.word	0x000085f0
        /*05e8*/ 	.word	0x00000009
        /*05ec*/ 	.word	0x00000000
        /*05f0*/ 	.short	0x010a
        /*05f2*/ 	.byte	0x3f
	.zero		1


	//   ....[83]....
        /*05f4*/ 	.word	0x00008640
        /*05f8*/ 	.word	0x00000006
        /*05fc*/ 	.word	0x00000000
        /*0600*/ 	.short	0x010a
        /*0602*/ 	.byte	0x3f
	.zero		1


	//   ....[84]....
        /*0604*/ 	.word	0x00008690
        /*0608*/ 	.word	0x00000009
        /*060c*/ 	.word	0x00000000
        /*0610*/ 	.short	0x010a
        /*0612*/ 	.byte	0x3f
	.zero		1


	//   ....[85]....
        /*0614*/ 	.word	0x000086e0
        /*0618*/ 	.word	0x00000006
        /*061c*/ 	.word	0x00000000
        /*0620*/ 	.short	0x010a
        /*0622*/ 	.byte	0x3f
	.zero		1


	//   ....[86]....
        /*0624*/ 	.word	0x00008730
        /*0628*/ 	.word	0x00000009
        /*062c*/ 	.word	0x00000000
        /*0630*/ 	.short	0x010a
        /*0632*/ 	.byte	0x3f
	.zero		1


	//   ....[87]....
        /*0634*/ 	.word	0x00008780
        /*0638*/ 	.word	0x00000006
        /*063c*/ 	.word	0x00000000
        /*0640*/ 	.short	0x010a
        /*0642*/ 	.byte	0x3f
	.zero		1


	//   ....[88]....
        /*0644*/ 	.word	0x000087d0
        /*0648*/ 	.word	0x00000009
        /*064c*/ 	.word	0x00000000
        /*0650*/ 	.short	0x010a
        /*0652*/ 	.byte	0x3f
	.zero		1


	//   ....[89]....
        /*0654*/ 	.word	0x00008820
        /*0658*/ 	.word	0x00000006
        /*065c*/ 	.word	0x00000000
        /*0660*/ 	.short	0x010a
        /*0662*/ 	.byte	0x3f
	.zero		1


	//   ....[90]....
        /*0664*/ 	.word	0x00008870
        /*0668*/ 	.word	0x00000009
        /*066c*/ 	.word	0x00000000
        /*0670*/ 	.short	0x010a
        /*0672*/ 	.byte	0x3f
	.zero		1


	//   ....[91]....
        /*0674*/ 	.word	0x000088c0
        /*0678*/ 	.word	0x00000006
        /*067c*/ 	.word	0x00000000
        /*0680*/ 	.short	0x010a
        /*0682*/ 	.byte	0x3f
	.zero		1


	//   ....[92]....
        /*0684*/ 	.word	0x00008910
        /*0688*/ 	.word	0x00000009
        /*068c*/ 	.word	0x00000000
        /*0690*/ 	.short	0x010a
        /*0692*/ 	.byte	0x3f
	.zero		1


	//   ....[93]....
        /*0694*/ 	.word	0x00008960
        /*0698*/ 	.word	0x00000006
        /*069c*/ 	.word	0x00000000
        /*06a0*/ 	.short	0x010a
        /*06a2*/ 	.byte	0x3f
	.zero		1


	//----- nvinfo : EIATTR_NUM_MBARRIERS
	.align		4
.L_37:
        /*06a4*/ 	.byte	0x03, 0x38
        /*06a6*/ 	.short	0x002a


	//----- nvinfo : EIATTR_EXIT_INSTR_OFFSETS
	.align		4
        /*06a8*/ 	.byte	0x04, 0x1c
        /*06aa*/ 	.short	(.L_39 - .L_38)


	//   ....[0]....
.L_38:
        /*06ac*/ 	.word	0x00001570


	//   ....[1]....
        /*06b0*/ 	.word	0x000015d0


	//   ....[2]....
        /*06b4*/ 	.word	0x00006980


	//   ....[3]....
        /*06b8*/ 	.word	0x000069b0


	//   ....[4]....
        /*06bc*/ 	.word	0x000081b0


	//----- nvinfo : EIATTR_MAX_THREADS
	.align		4
.L_39:
        /*06c0*/ 	.byte	0x04, 0x05
        /*06c2*/ 	.short	(.L_41 - .L_40)
.L_40:
        /*06c4*/ 	.word	0x00000180
        /*06c8*/ 	.word	0x00000001
        /*06cc*/ 	.word	0x00000001


	//----- nvinfo : EIATTR_CRS_STACK_SIZE
	.align		4
.L_41:
        /*06d0*/ 	.byte	0x04, 0x1e
        /*06d2*/ 	.short	(.L_43 - .L_42)
.L_42:
        /*06d4*/ 	.word	0x00000000


	//----- nvinfo : EIATTR_CBANK_PARAM_SIZE
	.align		4
.L_43:
        /*06d8*/ 	.byte	0x03, 0x19
        /*06da*/ 	.short	0x0470


	//----- nvinfo : EIATTR_PARAM_CBANK
	.align		4
        /*06dc*/ 	.byte	0x04, 0x0a
        /*06de*/ 	.short	(.L_45 - .L_44)
	.align		4
.L_44:
        /*06e0*/ 	.word	index@(.nv.constant0._ZN7cutlass13device_kernelINS_4gemm6kernel13GemmUniversalIN4cute5tupleIJiiiiEEENS1_10collective13CollectiveMmaINS1_34MainloopSm90TmaGmmaWarpSpecializedILi18ENS5_IJNS4_1CILi1EEENSA_ILi4EEESB_EEENS1_32KernelTmaWarpSpecializedPingpongEEENS5_IJNSA_ILi64EEENSA_ILi128EEENSA_ILi32EEEEEENS_6half_tENS5_IJlSB_lEEESK_SL_NS4_8TiledMMAINS4_8MMA_AtomIJNS4_4SM904GMMA26MMA_64x128x16_F32F16F16_SSILNSP_5MajorE0ELSR_0ELNSP_7ScaleInE1ELSS_1EEEEEENS4_6LayoutINS5_IJSB_SB_SB_EEENS5_IJNSA_ILi0EEESX_SX_EEEEENS5_IJNS4_10UnderscoreES10_S10_EEEEENS4_23SM90_TMA_LOAD_MULTICASTENS4_14ComposedLayoutINS4_7SwizzleILi2ELi4ELi3EEENS4_18smem_ptr_flag_bitsILi16EEENSV_INS5_IJNSA_ILi8EEESI_EEENS5_IJSI_SB_EEEEEEEvNS4_8identityENS4_13SM90_TMA_LOADES1D_vS1E_EENS_8epilogue10collective6detail29Sm90TmaWarpSpecializedAdapterINS1I_15DefaultEpilogueISK_SL_SL_NS1H_6thread17LinearCombinationISK_Li1EffLNS1M_9ScaleType4KindE0ELNS_15FloatRoundStyleE2ESK_EENS1_15EpilogueDefaultEEEEEvvEEEEvNT_6ParamsE)
        /*06e4*/ 	.short	0x0210
        /*06e6*/ 	.short	0x0470


	//----- nvinfo : EIATTR_SW_WAR
	.align		4
.L_45:
        /*06e8*/ 	.byte	0x04, 0x36
        /*06ea*/ 	.short	(.L_47 - .L_46)
.L_46:
        /*06ec*/ 	.word	0x00000008
.L_47:


//--------------------- .nv.callgraph             --------------------------
	.section	.nv.callgraph,"",@"SHT_CUDA_CALLGRAPH"
	.align	4
	.sectionentsize	8
	.align		4
        /*0000*/ 	.word	0x00000000
	.align		4
        /*0004*/ 	.word	0xffffffff
	.align		4
        /*0008*/ 	.word	index@(_ZN7cutlass13device_kernelINS_4gemm6kernel13GemmUniversalIN4cute5tupleIJiiiiEEENS1_10collective13CollectiveMmaINS1_34MainloopSm90TmaGmmaWarpSpecializedILi18ENS5_IJNS4_1CILi1EEENSA_ILi4EEESB_EEENS1_32KernelTmaWarpSpecializedPingpongEEENS5_IJNSA_ILi64EEENSA_ILi128EEENSA_ILi32EEEEEENS_6half_tENS5_IJlSB_lEEESK_SL_NS4_8TiledMMAINS4_8MMA_AtomIJNS4_4SM904GMMA26MMA_64x128x16_F32F16F16_SSILNSP_5MajorE0ELSR_0ELNSP_7ScaleInE1ELSS_1EEEEEENS4_6LayoutINS5_IJSB_SB_SB_EEENS5_IJNSA_ILi0EEESX_SX_EEEEENS5_IJNS4_10UnderscoreES10_S10_EEEEENS4_23SM90_TMA_LOAD_MULTICASTENS4_14ComposedLayoutINS4_7SwizzleILi2ELi4ELi3EEENS4_18smem_ptr_flag_bitsILi16EEENSV_INS5_IJNSA_ILi8EEESI_EEENS5_IJSI_SB_EEEEEEEvNS4_8identityENS4_13SM90_TMA_LOADES1D_vS1E_EENS_8epilogue10collective6detail29Sm90TmaWarpSpecializedAdapterINS1I_15DefaultEpilogueISK_SL_SL_NS1H_6thread17LinearCombinationISK_Li1EffLNS1M_9ScaleType4KindE0ELNS_15FloatRoundStyleE2ESK_EENS1_15EpilogueDefaultEEEEEvvEEEEvNT_6ParamsE)
	.align		4
        /*000c*/ 	.word	index@(__assertfail)
	.align		4
        /*0010*/ 	.word	0x00000000
	.align		4
        /*0014*/ 	.word	0xfffffffe
	.align		4
        /*0018*/ 	.word	0x00000000
	.align		4
        /*001c*/ 	.word	0xfffffffd
	.align		4
        /*0020*/ 	.word	0x00000000
	.align		4
        /*0024*/ 	.word	0xfffffffc


//--------------------- .nv.constant4             --------------------------
	.section	.nv.constant4,"a",@progbits
	.align	8
	.align		8
.nv.constant4:
        /*0000*/ 	.dword	__assertfail
	.align		8
        /*0008*/ 	.dword	__unnamed_1
	.align		8
        /*0010*/ 	.dword	_ZN40_INTERNAL_865e01cd_4_k_cu_38aaebd3_264194cuda3std3__45__cpo5beginE
	.align		8
        /*0018*/ 	.dword	_ZN40_INTERNAL_865e01cd_4_k_cu_38aaebd3_264194cuda3std3__45__cpo3endE
	.align		8
        /*0020*/ 	.dword	_ZN40_INTERNAL_865e01cd_4_k_cu_38aaebd3_264194cuda3std3__45__cpo6cbeginE
	.align		8
        /*0028*/ 	.dword	_ZN40_INTERNAL_865e01cd_4_k_cu_38aaebd3_264194cuda3std3__45__cpo4cendE
	.align		8
        /*0030*/ 	.dword	_ZN40_INTERNAL_865e01cd_4_k_cu_38aaebd3_264194cuda3std3__442_GLOBAL__N__865e01cd_4_k_cu_38aaebd3_264196ignoreE
	.align		8
        /*0038*/ 	.dword	_ZN40_INTERNAL_865e01cd_4_k_cu_38aaebd3_264194cuda3std3__419piecewise_constructE
	.align		8
        /*0040*/ 	.dword	_ZN40_INTERNAL_865e01cd_4_k_cu_38aaebd3_264194cuda3std3__48in_placeE
	.align		8
        /*0048*/ 	.dword	_ZN40_INTERNAL_865e01cd_4_k_cu_38aaebd3_264194cuda3std6ranges3__45__cpo4swapE
	.align		8
        /*0050*/ 	.dword	_ZN40_INTERNAL_865e01cd_4_k_cu_38aaebd3_264194cuda3std6ranges3__45__cpo9iter_moveE
	.align		8
        /*0058*/ 	.dword	_ZN40_INTERNAL_865e01cd_4_k_cu_38aaebd3_264194cute7productE
	.align		8
        /*0060*/ 	.dword	_ZN40_INTERNAL_865e01cd_4_k_cu_38aaebd3_264194cute1_E
	.align		8
        /*0068*/ 	.dword	$str$22
	.align		8
        /*0070*/ 	.dword	$str$23


//--------------------- .text._ZN7cutlass13device_kernelINS_4gemm6kernel13GemmUniversalIN4cute5tupleIJiiiiEEENS1_10collective13CollectiveMmaINS1_34MainloopSm90TmaGmmaWarpSpecializedILi18ENS5_IJNS4_1CILi1EEENSA_ILi4EEESB_EEENS1_32KernelTmaWarpSpecializedPingpongEEENS5_IJNSA_ILi64EEENSA_ILi128EEENSA_ILi32EEEEEENS_6half_tENS5_IJlSB_lEEESK_SL_NS4_8TiledMMAINS4_8MMA_AtomIJNS4_4SM904GMMA26MMA_64x128x16_F32F16F16_SSILNSP_5MajorE0ELSR_0ELNSP_7ScaleInE1ELSS_1EEEEEENS4_6LayoutINS5_IJSB_SB_SB_EEENS5_IJNSA_ILi0EEESX_SX_EEEEENS5_IJNS4_10UnderscoreES10_S10_EEEEENS4_23SM90_TMA_LOAD_MULTICASTENS4_14ComposedLayoutINS4_7SwizzleILi2ELi4ELi3EEENS4_18smem_ptr_flag_bitsILi16EEENSV_INS5_IJNSA_ILi8EEESI_EEENS5_IJSI_SB_EEEEEEEvNS4_8identityENS4_13SM90_TMA_LOADES1D_vS1E_EENS_8epilogue10collective6detail29Sm90TmaWarpSpecializedAdapterINS1I_15DefaultEpilogueISK_SL_SL_NS1H_6thread17LinearCombinationISK_Li1EffLNS1M_9ScaleType4KindE0ELNS_15FloatRoundStyleE2ESK_EENS1_15EpilogueDefaultEEEEEvvEEEEvNT_6ParamsE --------------------------
	.section	.text._ZN7cutlass13device_kernelINS_4gemm6kernel13GemmUniversalIN4cute5tupleIJiiiiEEENS1_10collective13CollectiveMmaINS1_34MainloopSm90TmaGmmaWarpSpecializedILi18ENS5_IJNS4_1CILi1EEENSA_ILi4EEESB_EEENS1_32KernelTmaWarpSpecializedPingpongEEENS5_IJNSA_ILi64EEENSA_ILi128EEENSA_ILi32EEEEEENS_6half_tENS5_IJlSB_lEEESK_SL_NS4_8TiledMMAINS4_8MMA_AtomIJNS4_4SM904GMMA26MMA_64x128x16_F32F16F16_SSILNSP_5MajorE0ELSR_0ELNSP_7ScaleInE1ELSS_1EEEEEENS4_6LayoutINS5_IJSB_SB_SB_EEENS5_IJNSA_ILi0EEESX_SX_EEEEENS5_IJNS4_10UnderscoreES10_S10_EEEEENS4_23SM90_TMA_LOAD_MULTICASTENS4_14ComposedLayoutINS4_7SwizzleILi2ELi4ELi3EEENS4_18smem_ptr_flag_bitsILi16EEENSV_INS5_IJNSA_ILi8EEESI_EEENS5_IJSI_SB_EEEEEEEvNS4_8identityENS4_13SM90_TMA_LOADES1D_vS1E_EENS_8epilogue10collective6detail29Sm90TmaWarpSpecializedAdapterINS1I_15DefaultEpilogueISK_SL_SL_NS1H_6thread17LinearCombinationISK_Li1EffLNS1M_9ScaleType4KindE0ELNS_15FloatRoundStyleE2ESK_EENS1_15EpilogueDefaultEEEEEvvEEEEvNT_6ParamsE,"ax",@progbits
	.align	128
.text._ZN7cutlass13device_kernelINS_4gemm6kernel13GemmUniversalIN4cute5tupleIJiiiiEEENS1_10collective13CollectiveMmaINS1_34MainloopSm90TmaGmmaWarpSpecializedILi18ENS5_IJNS4_1CILi1EEENSA_ILi4EEESB_EEENS1_32KernelTmaWarpSpecializedPingpongEEENS5_IJNSA_ILi64EEENSA_ILi128EEENSA_ILi32EEEEEENS_6half_tENS5_IJlSB_lEEESK_SL_NS4_8TiledMMAINS4_8MMA_AtomIJNS4_4SM904GMMA26MMA_64x128x16_F32F16F16_SSILNSP_5MajorE0ELSR_0ELNSP_7ScaleInE1ELSS_1EEEEEENS4_6LayoutINS5_IJSB_SB_SB_EEENS5_IJNSA_ILi0EEESX_SX_EEEEENS5_IJNS4_10UnderscoreES10_S10_EEEEENS4_23SM90_TMA_LOAD_MULTICASTENS4_14ComposedLayoutINS4_7SwizzleILi2ELi4ELi3EEENS4_18smem_ptr_flag_bitsILi16EEENSV_INS5_IJNSA_ILi8EEESI_EEENS5_IJSI_SB_EEEEEEEvNS4_8identityENS4_13SM90_TMA_LOADES1D_vS1E_EENS_8epilogue10collective6detail29Sm90TmaWarpSpecializedAdapterINS1I_15DefaultEpilogueISK_SL_SL_NS1H_6thread17LinearCombinationISK_Li1EffLNS1M_9ScaleType4KindE0ELNS_15FloatRoundStyleE2ESK_EENS1_15EpilogueDefaultEEEEEvvEEEEvNT_6ParamsE:
        .type           _ZN7cutlass13device_kernelINS_4gemm6kernel13GemmUniversalIN4cute5tupleIJiiiiEEENS1_10collective13CollectiveMmaINS1_34MainloopSm90TmaGmmaWarpSpecializedILi18ENS5_IJNS4_1CILi1EEENSA_ILi4EEESB_EEENS1_32KernelTmaWarpSpecializedPingpongEEENS5_IJNSA_ILi64EEENSA_ILi128EEENSA_ILi32EEEEEENS_6half_tENS5_IJlSB_lEEESK_SL_NS4_8TiledMMAINS4_8MMA_AtomIJNS4_4SM904GMMA26MMA_64x128x16_F32F16F16_SSILNSP_5MajorE0ELSR_0ELNSP_7ScaleInE1ELSS_1EEEEEENS4_6LayoutINS5_IJSB_SB_SB_EEENS5_IJNSA_ILi0EEESX_SX_EEEEENS5_IJNS4_10UnderscoreES10_S10_EEEEENS4_23SM90_TMA_LOAD_MULTICASTENS4_14ComposedLayoutINS4_7SwizzleILi2ELi4ELi3EEENS4_18smem_ptr_flag_bitsILi16EEENSV_INS5_IJNSA_ILi8EEESI_EEENS5_IJSI_SB_EEEEEEEvNS4_8identityENS4_13SM90_TMA_LOADES1D_vS1E_EENS_8epilogue10collective6detail29Sm90TmaWarpSpecializedAdapterINS1I_15DefaultEpilogueISK_SL_SL_NS1H_6thread17LinearCombinationISK_Li1EffLNS1M_9ScaleType4KindE0ELNS_15FloatRoundStyleE2ESK_EENS1_15EpilogueDefaultEEEEEvvEEEEvNT_6ParamsE,@function
        .size           _ZN7cutlass13device_kernelINS_4gemm6kernel13GemmUniversalIN4cute5tupleIJiiiiEEENS1_10collective13CollectiveMmaINS1_34MainloopSm90TmaGmmaWarpSpecializedILi18ENS5_IJNS4_1CILi1EEENSA_ILi4EEESB_EEENS1_32KernelTmaWarpSpecializedPingpongEEENS5_IJNSA_ILi64EEENSA_ILi128EEENSA_ILi32EEEEEENS_6half_tENS5_IJlSB_lEEESK_SL_NS4_8TiledMMAINS4_8MMA_AtomIJNS4_4SM904GMMA26MMA_64x128x16_F32F16F16_SSILNSP_5MajorE0ELSR_0ELNSP_7ScaleInE1ELSS_1EEEEEENS4_6LayoutINS5_IJSB_SB_SB_EEENS5_IJNSA_ILi0EEESX_SX_EEEEENS5_IJNS4_10UnderscoreES10_S10_EEEEENS4_23SM90_TMA_LOAD_MULTICASTENS4_14ComposedLayoutINS4_7SwizzleILi2ELi4ELi3EEENS4_18smem_ptr_flag_bitsILi16EEENSV_INS5_IJNSA_ILi8EEESI_EEENS5_IJSI_SB_EEEEEEEvNS4_8identityENS4_13SM90_TMA_LOADES1D_vS1E_EENS_8epilogue10collective6detail29Sm90TmaWarpSpecializedAdapterINS1I_15DefaultEpilogueISK_SL_SL_NS1H_6thread17LinearCombinationISK_Li1EffLNS1M_9ScaleType4KindE0ELNS_15FloatRoundStyleE2ESK_EENS1_15EpilogueDefaultEEEEEvvEEEEvNT_6ParamsE,(.L_x_230 - _ZN7cutlass13device_kernelINS_4gemm6kernel13GemmUniversalIN4cute5tupleIJiiiiEEENS1_10collective13CollectiveMmaINS1_34MainloopSm90TmaGmmaWarpSpecializedILi18ENS5_IJNS4_1CILi1EEENSA_ILi4EEESB_EEENS1_32KernelTmaWarpSpecializedPingpongEEENS5_IJNSA_ILi64EEENSA_ILi128EEENSA_ILi32EEEEEENS_6half_tENS5_IJlSB_lEEESK_SL_NS4_8TiledMMAINS4_8MMA_AtomIJNS4_4SM904GMMA26MMA_64x128x16_F32F16F16_SSILNSP_5MajorE0ELSR_0ELNSP_7ScaleInE1ELSS_1EEEEEENS4_6LayoutINS5_IJSB_SB_SB_EEENS5_IJNSA_ILi0EEESX_SX_EEEEENS5_IJNS4_10UnderscoreES10_S10_EEEEENS4_23SM90_TMA_LOAD_MULTICASTENS4_14ComposedLayoutINS4_7SwizzleILi2ELi4ELi3EEENS4_18smem_ptr_flag_bitsILi16EEENSV_INS5_IJNSA_ILi8EEESI_EEENS5_IJSI_SB_EEEEEEEvNS4_8identityENS4_13SM90_TMA_LOADES1D_vS1E_EENS_8epilogue10collective6detail29Sm90TmaWarpSpecializedAdapterINS1I_15DefaultEpilogueISK_SL_SL_NS1H_6thread17LinearCombinationISK_Li1EffLNS1M_9ScaleType4KindE0ELNS_15FloatRoundStyleE2ESK_EENS1_15EpilogueDefaultEEEEEvvEEEEvNT_6ParamsE)
        .other          _ZN7cutlass13device_kernelINS_4gemm6kernel13GemmUniversalIN4cute5tupleIJiiiiEEENS1_10collective13CollectiveMmaINS1_34MainloopSm90TmaGmmaWarpSpecializedILi18ENS5_IJNS4_1CILi1EEENSA_ILi4EEESB_EEENS1_32KernelTmaWarpSpecializedPingpongEEENS5_IJNSA_ILi64EEENSA_ILi128EEENSA_ILi32EEEEEENS_6half_tENS5_IJlSB_lEEESK_SL_NS4_8TiledMMAINS4_8MMA_AtomIJNS4_4SM904GMMA26MMA_64x128x16_F32F16F16_SSILNSP_5MajorE0ELSR_0ELNSP_7ScaleInE1ELSS_1EEEEEENS4_6LayoutINS5_IJSB_SB_SB_EEENS5_IJNSA_ILi0EEESX_SX_EEEEENS5_IJNS4_10UnderscoreES10_S10_EEEEENS4_23SM90_TMA_LOAD_MULTICASTENS4_14ComposedLayoutINS4_7SwizzleILi2ELi4ELi3EEENS4_18smem_ptr_flag_bitsILi16EEENSV_INS5_IJNSA_ILi8EEESI_EEENS5_IJSI_SB_EEEEEEEvNS4_8identityENS4_13SM90_TMA_LOADES1D_vS1E_EENS_8epilogue10collective6detail29Sm90TmaWarpSpecializedAdapterINS1I_15DefaultEpilogueISK_SL_SL_NS1H_6thread17LinearCombinationISK_Li1EffLNS1M_9ScaleType4KindE0ELNS_15FloatRoundStyleE2ESK_EENS1_15EpilogueDefaultEEEEEvvEEEEvNT_6ParamsE,@"STO_CUDA_ENTRY STV_DEFAULT"
_ZN7cutlass13device_kernelINS_4gemm6kernel13GemmUniversalIN4cute5tupleIJiiiiEEENS1_10collective13CollectiveMmaINS1_34MainloopSm90TmaGmmaWarpSpecializedILi18ENS5_IJNS4_1CILi1EEENSA_ILi4EEESB_EEENS1_32KernelTmaWarpSpecializedPingpongEEENS5_IJNSA_ILi64EEENSA_ILi128EEENSA_ILi32EEEEEENS_6half_tENS5_IJlSB_lEEESK_SL_NS4_8TiledMMAINS4_8MMA_AtomIJNS4_4SM904GMMA26MMA_64x128x16_F32F16F16_SSILNSP_5MajorE0ELSR_0ELNSP_7ScaleInE1ELSS_1EEEEEENS4_6LayoutINS5_IJSB_SB_SB_EEENS5_IJNSA_ILi0EEESX_SX_EEEEENS5_IJNS4_10UnderscoreES10_S10_EEEEENS4_23SM90_TMA_LOAD_MULTICASTENS4_14ComposedLayoutINS4_7SwizzleILi2ELi4ELi3EEENS4_18smem_ptr_flag_bitsILi16EEENSV_INS5_IJNSA_ILi8EEESI_EEENS5_IJSI_SB_EEEEEEEvNS4_8identityENS4_13SM90_TMA_LOADES1D_vS1E_EENS_8epilogue10collective6detail29Sm90TmaWarpSpecializedAdapterINS1I_15DefaultEpilogueISK_SL_SL_NS1H_6thread17LinearCombinationISK_Li1EffLNS1M_9ScaleType4KindE0ELNS_15FloatRoundStyleE2ESK_EENS1_15EpilogueDefaultEEEEEvvEEEEvNT_6ParamsE:
[----:B------:R-:W0:Y:S02]  /*0000*/  LDC R1, c[0x0][0x28] ;  /* 0x00000a00ff017b82 */ /* 0x000e240000000800 */
[----:B0-----:R-:W-:Y:S01]  /*0010*/  VIADD R1, R1, 0xfffffff8 ;  /* 0xfffffff801017836 */ /* 0x001fe20000000000 */
[----:B------:R-:W0:Y:S01]  /*0020*/  S2R R4, SR_TID.X ;  /* 0x0000000000047919 */ /* 0x000e220000002100 */
[----:B------:R-:W-:Y:S01]  /*0030*/  ELECT P0, URZ, PT ;  /* 0x00000000003f782f */ /* 0x000fe20003800000 */
[----:B------:R-:W-:Y:S01]  /*0040*/  BSSY B0, `(.L_x_0) ;  /* 0x000000f000007945 */ /* 0x000fe20003800000 */
[--C-:B0-----:R-:W-:Y:S02]  /*0050*/  SHF.R.U32.HI R2, RZ, 0x5, R4.reuse ;  /* 0x00000005ff027819 */ /* 0x101fe40000011604 */
[----:B------:R-:W-:-:S03]  /*0060*/  SHF.R.U32.HI R7, RZ, 0x7, R4 ;  /* 0x00000007ff077819 */ /* 0x000fc60000011604 */
[----:B------:R-:W0:Y:S04]  /*0070*/  SHFL.IDX PT, R5, R2, RZ, 0x1f ;  /* 0x00001fff02057589 */ /* 0x000e2800000e0000 */
[----:B------:R1:W2:Y:S01]  /*0080*/  SHFL.IDX PT, R10, R7, RZ, 0x1f ;  /* 0x00001fff070a7589 */ /* 0x0002a200000e0000 */
[----:B0-----:R-:W-:-:S13]  /*0090*/  ISETP.NE.OR P0, PT, R5, RZ, !P0 ;  /* 0x000000ff0500720c */ /* 0x001fda0004705670 */
[----:B-12---:R-:W-:Y:S05]  /*00a0*/  @P0 BRA `(.L_x_1) ;  /* 0x0000000000200947 */ /* 0x006fea0003800000 */
[----:B------:R-:W-:Y:S02]  /*00b0*/  ULDC.64 UR4, c[0x0][0x198] ;  /* 0x0000660000047ab9 */ /* 0x000fe40000000a00 */
[----:B------:R-:W-:Y:S02]  /*00c0*/  UIADD3 UR6, UP0, UR4, 0xf0, URZ ;  /* 0x000000f004067890 */ /* 0x000fe4000ff1e03f */
[----:B------:R-:W-:Y:S02]  /*00d0*/  UIADD3 UR4, UP1, UR4, 0x1f0, URZ ;  /* 0x000001f004047890 */ /* 0x000fe4000ff3e03f */
[----:B------:R-:W-:Y:S02]  /*00e0*/  UIADD3.X UR7, URZ, UR5, URZ, UP0, !UPT ;  /* 0x000000053f077290 */ /* 0x000fe400087fe43f */
[----:B------:R-:W-:-:S07]  /*00f0*/  UIADD3.X UR5, URZ, UR5, URZ, UP1, !UPT ;  /* 0x000000053f057290 */ /* 0x000fce0008ffe43f */
[----:B------:R0:W-:Y:S02]  /*0100*/  UTMACCTL.PF [UR6] ;  /* 0x00000000060079b9 */ /* 0x0001e40008040000 */
[----:B------:R0:W-:Y:S02]  /*0110*/  UTMACCTL.PF [UR4] ;  /* 0x00000000040079b9 */ /* 0x0001e40008040000 */
[----:B0-----:R-:W-:Y:S01]  /*0120*/  NOP ;  /* 0x0000000000007918 */ /* 0x001fe20000000000 */
.L_x_1:
[----:B------:R-:W-:Y:S05]  /*0130*/  BSYNC B0 ;  /* 0x0000000000007941 */ /* 0x000fea0003800000 */
.L_x_0:
[----:B------:R-:W0:Y:S02]  /*0140*/  SHFL.IDX PT, R8, R2, RZ, 0x1f ;  /* 0x00001fff02087589 */ /* 0x000e2400000e0000 */
[----:B0-----:R-:W-:-:S13]  /*0150*/  ISETP.NE.AND P0, PT, R8, RZ, PT ;  /* 0x000000ff0800720c */ /* 0x001fda0003f05270 */
[----:B------:R-:W-:Y:S05]  /*0160*/  @P0 BRA `(.L_x_2) ;  /* 0x0000000000d40947 */ /* 0x000fea0003800000 */
[----:B------:R-:W-:Y:S01]  /*0170*/  ELECT P0, URZ, PT ;  /* 0x00000000003f782f */ /* 0x000fe20003800000 */
[----:B------:R-:W-:-:S12]  /*0180*/  BSSY B0, `(.L_x_2) ;  /* 0x0000033000007945 */ /* 0x000fd80003800000 */
[----:B------:R-:W-:Y:S05]  /*0190*/  @!P0 BRA `(.L_x_3) ;  /* 0x0000000000c48947 */ /* 0x000fea0003800000 */
[----:B------:R-:W0:Y:S01]  /*01a0*/  S2UR UR8, SR_CgaCtaId ;  /* 0x00000000000879c3 */ /* 0x000e220000008800 */
[----:B------:R-:W-:Y:S01]  /*01b0*/  UMOV UR4, 0x400 ;  /* 0x0000040000047882 */ /* 0x000fe20000000000 */
[----:B------:R-:W-:Y:S01]  /*01c0*/  UMOV UR5, 0x1 ;  /* 0x0000000100057882 */ /* 0x000fe20000000000 */
[----:B------:R-:W-:Y:S02]  /*01d0*/  UMOV UR6, 0x4 ;  /* 0x0000000400067882 */ /* 0x000fe40000000000 */
[----:B------:R-:W-:-:S04]  /*01e0*/  UIADD3 UR6, -UR6, 0x100000, URZ ;  /* 0x0010000006067890 */ /* 0x000fc8000fffe13f */
[----:B------:R-:W-:Y:S02]  /*01f0*/  USHF.L.U32 UR7, UR6, 0xb, URZ ;  /* 0x0000000b06077899 */ /* 0x000fe4000800063f */
[----:B------:R-:W-:Y:S02]  /*0200*/  USHF.L.U32 UR6, UR6, 0x1, URZ ;  /* 0x0000000106067899 */ /* 0x000fe4000800063f */
[----:B0-----:R-:W-:Y:S02]  /*0210*/  ULEA UR8, UR8, UR4, 0x18 ;  /* 0x0000000408087291 */ /* 0x001fe4000f8ec03f */
[----:B------:R-:W-:-:S04]  /*0220*/  UIADD3 UR4, -UR5, 0x100000, URZ ;  /* 0x0010000005047890 */ /* 0x000fc8000fffe13f */
[----:B------:R-:W-:Y:S02]  /*0230*/  USHF.L.U32 UR5, UR4, 0xb, URZ ;  /* 0x0000000b04057899 */ /* 0x000fe4000800063f */
[----:B------:R-:W-:Y:S01]  /*0240*/  USHF.L.U32 UR4, UR4, 0x1, URZ ;  /* 0x0000000104047899 */ /* 0x000fe2000800063f */
[----:B------:R-:W0:Y:S11]  /*0250*/  FENCE.VIEW.ASYNC.S ;  /* 0x00000000000073c6 */ /* 0x000e360000000000 */
[----:B0-----:R0:W1:Y:S01]  /*0260*/  SYNCS.EXCH.64 URZ, [UR8], UR4 ;  /* 0x00000004083f75b2 */ /* 0x0010620008000100 */
[----:B------:R0:W2:Y:S01]  /*0270*/  SYNCS.EXCH.64 URZ, [UR8+0x90], UR6 ;  /* 0x00009006083f75b2 */ /* 0x0000a20008000100 */
[----:B------:R0:W3:Y:S01]  /*0280*/  SYNCS.EXCH.64 URZ, [UR8+0x8], UR4 ;  /* 0x00000804083f75b2 */ /* 0x0000e20008000100 */
[----:B------:R0:W4:Y:S01]  /*0290*/  SYNCS.EXCH.64 URZ, [UR8+0x98], UR6 ;  /* 0x00009806083f75b2 */ /* 0x0001220008000100 */
[----:B------:R0:W0:Y:S01]  /*02a0*/  SYNCS.EXCH.64 URZ, [UR8+0x10], UR4 ;  /* 0x00001004083f75b2 */ /* 0x0000220008000100 */
        /* <DEDUP_REMOVED lines=31> */
[----:B-1234-:R-:W-:Y:S01]  /*04a0*/  NOP ;  /* 0x0000000000007918 */ /* 0x01efe20000000000 */
.L_x_3:
[----:B0-----:R-:W-:Y:S05]  /*04b0*/  BSYNC B0 ;  /* 0x0000000000007941 */ /* 0x001fea0003800000 */
.L_x_2:
[----:B------:R-:W0:Y:S01]  /*04c0*/  SHFL.IDX PT, R11, R2, RZ, 0x1f ;  /* 0x00001fff020b7589 */ /* 0x000e2200000e0000 */
[----:B------:R-:W1:Y:S01]  /*04d0*/  S2UR UR12, SR_CTAID.X ;  /* 0x00000000000c79c3 */ /* 0x000e620000002500 */
[----:B------:R-:W-:Y:S02]  /*04e0*/  SHF.R.S32.HI R3, RZ, 0x1f, R4 ;  /* 0x0000001fff037819 */ /* 0x000fe40000011404 */
[----:B------:R-:W-:Y:S01]  /*04f0*/  ELECT P0, URZ, PT ;  /* 0x00000000003f782f */ /* 0x000fe20003800000 */
[----:B------:R-:W2:Y:S01]  /*0500*/  SHFL.IDX PT, R9, R2, RZ, 0x1f ;  /* 0x00001fff02097589 */ /* 0x000ea200000e0000 */
[----:B------:R-:W-:Y:S02]  /*0510*/  ELECT P1, URZ, PT ;  /* 0x00000000003f782f */ /* 0x000fe40003820000 */
[----:B------:R-:W-:Y:S01]  /*0520*/  LEA.HI R3, R3, R4, RZ, 0x7 ;  /* 0x0000000403037211 */ /* 0x000fe200078f38ff */
[----:B------:R-:W-:Y:S01]  /*0530*/  ULDC UR4, c[0x0][0x150] ;  /* 0x0000540000047ab9 */ /* 0x000fe20000000800 */
[----:B------:R-:W3:Y:S01]  /*0540*/  S2R R6, SR_CTAID.Y ;  /* 0x0000000000067919 */ /* 0x000ee20000002600 */
[----:B------:R-:W4:Y:S01]  /*0550*/  LDC R21, c[0x0][0x148] ;  /* 0x00005200ff157b82 */ /* 0x000f220000000800 */
[----:B------:R-:W-:Y:S01]  /*0560*/  LOP3.LUT R3, R3, 0xffffff80, RZ, 0xc0, !PT ;  /* 0xffffff8003037812 */ /* 0x000fe200078ec0ff */
[----:B------:R-:W-:Y:S01]  /*0570*/  UMOV UR11, 0x80 ;  /* 0x00000080000b7882 */ /* 0x000fe20000000000 */
[----:B------:R-:W-:Y:S01]  /*0580*/  NOP ;  /* 0x0000000000007918 */ /* 0x000fe20000000000 */
[----:B------:R-:W-:Y:S01]  /*0590*/  NOP ;  /* 0x0000000000007918 */ /* 0x000fe20000000000 */
[C---:B------:R-:W-:Y:S01]  /*05a0*/  VIADD R35, R10.reuse, 0xffffffff ;  /* 0xffffffff0a237836 */ /* 0x040fe20000000000 */
[----:B------:R-:W-:Y:S01]  /*05b0*/  ISETP.NE.AND P2, PT, R10, RZ, PT ;  /* 0x000000ff0a00720c */ /* 0x000fe20003f45270 */
[----:B------:R-:W-:Y:S01]  /*05c0*/  IMAD.IADD R3, R4, 0x1, -R3 ;  /* 0x0000000104037824 */ /* 0x000fe200078e0a03 */
[----:B------:R-:W5:Y:S02]  /*05d0*/  LDC R15, c[0x0][0x140] ;  /* 0x00005000ff0f7b82 */ /* 0x000f640000000800 */
[----:B------:R-:W-:-:S02]  /*05e0*/  ISETP.GE.U32.AND P5, PT, R35, 0x2, PT ;  /* 0x000000022300780c */ /* 0x000fc40003fa6070 */
[----:B------:R-:W-:Y:S02]  /*05f0*/  SHF.R.S32.HI R0, RZ, 0x1f, R3 ;  /* 0x0000001fff007819 */ /* 0x000fe40000011403 */
[----:B0-----:R-:W-:Y:S02]  /*0600*/  ISETP.NE.OR P0, PT, R11, RZ, !P0 ;  /* 0x000000ff0b00720c */ /* 0x001fe40004705670 */
[----:B------:R-:W0:Y:S01]  /*0610*/  LDC R14, c[0x0][0x144] ;  /* 0x00005100ff0e7b82 */ /* 0x000e220000000800 */
[----:B------:R-:W-:Y:S02]  /*0620*/  SHF.R.S32.HI R11, RZ, 0x1f, R8 ;  /* 0x0000001fff0b7819 */ /* 0x000fe40000011408 */
[----:B--2---:R-:W-:Y:S02]  /*0630*/  ISETP.NE.OR P1, PT, R9, RZ, !P1 ;  /* 0x000000ff0900720c */ /* 0x004fe40004f25670 */
[----:B------:R-:W-:Y:S02]  /*0640*/  LEA.HI R11, R11, R8, RZ, 0x2 ;  /* 0x000000080b0b7211 */ /* 0x000fe400078f10ff */
[----:B-1----:R-:W-:-:S02]  /*0650*/  I2FP.F32.U32 R13, UR12 ;  /* 0x0000000c000d7c45 */ /* 0x002fc40008201000 */
[----:B------:R-:W-:Y:S02]  /*0660*/  LOP3.LUT R11, R11, 0x3ffffffc, RZ, 0xc0, !PT ;  /* 0x3ffffffc0b0b7812 */ /* 0x000fe400078ec0ff */
[----:B------:R-:W-:Y:S01]  /*0670*/  LEA.HI R2, R0, R3, RZ, 0x3 ;  /* 0x0000000300027211 */ /* 0x000fe200078f18ff */
[----:B------:R-:W-:Y:S01]  /*0680*/  VOTEU.ALL UP0, P0 ;  /* 0x00000000003f7886 */ /* 0x000fe20000000000 */
[----:B------:R-:W-:Y:S01]  /*0690*/  FMUL R13, R13, UR4 ;  /* 0x000000040d0d7c20 */ /* 0x000fe20008400000 */
[----:B------:R-:W-:Y:S01]  /*06a0*/  IMAD.IADD R11, R8, 0x1, -R11 ;  /* 0x00000001080b7824 */ /* 0x000fe200078e0a0b */
[----:B---3--:R-:W-:Y:S01]  /*06b0*/  I2FP.F32.U32 R8, R6 ;  /* 0x0000000600087245 */ /* 0x008fe20000201000 */
[----:B------:R-:W-:Y:S01]  /*06c0*/  VOTEU.ALL UP1, P1 ;  /* 0x00000000003f7886 */ /* 0x000fe20000820000 */
[----:B------:R-:W1:Y:S01]  /*06d0*/  @!UP0 S2UR UR7, SR_CgaCtaId ;  /* 0x00000000000789c3 */ /* 0x000e620000008800 */
[----:B------:R-:W-:Y:S01]  /*06e0*/  ULDC UR4, c[0x0][0x154] ;  /* 0x0000550000047ab9 */ /* 0x000fe20000000800 */
[--C-:B------:R-:W-:Y:S01]  /*06f0*/  SHF.R.S32.HI R9, RZ, 0x3, R2.reuse ;  /* 0x00000003ff097819 */ /* 0x100fe20000011402 */
[----:B------:R-:W-:Y:S01]  /*0700*/  FMUL R8, R8, UR4 ;  /* 0x0000000408087c20 */ /* 0x000fe20008400000 */
[----:B------:R-:W-:Y:S01]  /*0710*/  SHF.R.S32.HI R12, RZ, 0x1f, R2 ;  /* 0x0000001fff0c7819 */ /* 0x000fe20000011402 */
[----:B------:R-:W2:Y:S01]  /*0720*/  F2I.U32.TRUNC.NTZ R13, R13 ;  /* 0x0000000d000d7305 */ /* 0x000ea2000020f000 */
[----:B------:R-:W-:Y:S01]  /*0730*/  SHF.R.S32.HI R2, RZ, 0x1f, R5 ;  /* 0x0000001fff027819 */ /* 0x000fe20000011405 */
[----:B------:R-:W-:Y:S01]  /*0740*/  UMOV UR4, 0x20 ;  /* 0x0000002000047882 */ /* 0x000fe20000000000 */
[----:B------:R-:W3:Y:S01]  /*0750*/  @!UP1 S2UR UR10, SR_CgaCtaId ;  /* 0x00000000000a99c3 */ /* 0x000ee20000008800 */
[----:B------:R-:W-:Y:S01]  /*0760*/  LEA.HI R12, R12, R9, RZ, 0x2 ;  /* 0x000000090c0c7211 */ /* 0x000fe200078f10ff */
[----:B------:R-:W-:Y:S01]  /*0770*/  @!UP0 UMOV UR6, 0x400 ;  /* 0x0000040000068882 */ /* 0x000fe20000000000 */
[----:B------:R-:W-:Y:S01]  /*0780*/  LEA.HI R2, R2, R5, RZ, 0x2 ;  /* 0x0000000502027211 */ /* 0x000fe200078f10ff */
[----:B------:R-:W-:-:S04]  /*0790*/  @!UP0 UIADD3 UR4, -UR4, 0x100000, URZ ;  /* 0x0010000004048890 */ /* 0x000fc8000fffe13f */
[----:B------:R-:W-:Y:S02]  /*07a0*/  @!UP0 USHF.L.U32 UR5, UR4, 0xb, URZ ;  /* 0x0000000b04058899 */ /* 0x000fe4000800063f */
[----:B------:R-:W-:Y:S01]  /*07b0*/  @!UP0 USHF.L.U32 UR4, UR4, 0x1, URZ ;  /* 0x0000000104048899 */ /* 0x000fe2000800063f */
[----:B------:R-:W4:Y:S01]  /*07c0*/  F2I.U32.TRUNC.NTZ R8, R8 ;  /* 0x0000000800087305 */ /* 0x000f22000020f000 */
[----:B------:R-:W-:Y:S01]  /*07d0*/  LOP3.LUT R12, R12, 0xfffffffc, RZ, 0xc0, !PT ;  /* 0xfffffffc0c0c7812 */ /* 0x000fe200078ec0ff */
[----:B------:R-:W-:Y:S01]  /*07e0*/  @!UP1 UMOV UR9, 0x400 ;  /* 0x0000040000099882 */ /* 0x000fe20000000000 */
[----:B------:R-:W-:Y:S01]  /*07f0*/  LOP3.LUT R2, R2, 0xfffffffc, RZ, 0xc0, !PT ;  /* 0xfffffffc02027812 */ /* 0x000fe200078ec0ff */
[----:B------:R-:W-:Y:S01]  /*0800*/  VOTEU.ALL UP2, P1 ;  /* 0x00000000003f7886 */ /* 0x000fe20000840000 */
[----:B------:R-:W-:Y:S01]  /*0810*/  VOTEU.ALL UP3, P1 ;  /* 0x00000000003f7886 */ /* 0x000fe20000860000 */
[----:B------:R-:W-:Y:S01]  /*0820*/  IMAD.IADD R12, R9, 0x1, -R12 ;  /* 0x00000001090c7824 */ /* 0x000fe200078e0a0c */
[----:B------:R-:W-:Y:S01]  /*0830*/  VOTEU.ALL UP4, P1 ;  /* 0x00000000003f7886 */ /* 0x000fe20000880000 */
[----:B------:R-:W-:Y:S01]  /*0840*/  IMAD.IADD R5, R5, 0x1, -R2 ;  /* 0x0000000105057824 */ /* 0x000fe200078e0a02 */
[----:B------:R-:W-:Y:S01]  /*0850*/  VOTEU.ALL UP5, P1 ;  /* 0x00000000003f7886 */ /* 0x000fe200008a0000 */
[----:B------:R-:W-:Y:S01]  /*0860*/  IMAD R11, R11, 0x4, R12 ;  /* 0x000000040b0b7824 */ /* 0x000fe200078e020c */
[----:B-1----:R-:W-:Y:S01]  /*0870*/  @!UP0 ULEA UR8, UR7, UR6, 0x18 ;  /* 0x0000000607088291 */ /* 0x002fe2000f8ec03f */
[----:B--2---:R-:W-:Y:S01]  /*0880*/  IMAD.MOV R13, RZ, RZ, -R13 ;  /* 0x000000ffff0d7224 */ /* 0x004fe200078e0a0d */
[----:B------:R-:W-:-:S04]  /*0890*/  @!UP1 UIADD3 UR6, -UR11, 0x100000, URZ ;  /* 0x001000000b069890 */ /* 0x000fc8000fffe13f */
[----:B------:R-:W-:Y:S02]  /*08a0*/  @!UP1 USHF.L.U32 UR7, UR6, 0xb, URZ ;  /* 0x0000000b06079899 */ /* 0x000fe4000800063f */
[----:B------:R-:W-:Y:S01]  /*08b0*/  @!UP1 USHF.L.U32 UR6, UR6, 0x1, URZ ;  /* 0x0000000106069899 */ /* 0x000fe2000800063f */
[----:B------:R-:W-:Y:S01]  /*08c0*/  IMAD.SHL.U32 R88, R11, 0x4, RZ ;  /* 0x000000040b587824 */ /* 0x000fe200078e00ff */
[----:B------:R-:W-:Y:S01]  /*08d0*/  ISETP.NE.AND P1, PT, R5, 0x3, PT ;  /* 0x000000030500780c */ /* 0x000fe20003f25270 */
[----:B----4-:R-:W-:Y:S01]  /*08e0*/  IMAD.MOV R24, RZ, RZ, -R8 ;  /* 0x000000ffff187224 */ /* 0x010fe200078e0a08 */
[----:B-----5:R-:W-:Y:S01]  /*08f0*/  ISETP.EQ.U32.AND P3, PT, R15, 0x1, PT ;  /* 0x000000010f00780c */ /* 0x020fe20003f62070 */
[----:B------:R-:W-:Y:S01]  /*0900*/  VOTEU.ALL UP0, P0 ;  /* 0x00000000003f7886 */ /* 0x000fe20000000000 */
[----:B---3--:R-:W-:Y:S01]  /*0910*/  @!UP1 ULEA UR9, UR10, UR9, 0x18 ;  /* 0x000000090a099291 */ /* 0x008fe2000f8ec03f */
[----:B------:R-:W-:Y:S01]  /*0920*/  IMAD R9, R21, R24, R6 ;  /* 0x0000001815097224 */ /* 0x000fe200078e0206 */
[----:B------:R-:W-:Y:S01]  /*0930*/  LOP3.LUT R88, R11, 0xc, R88, 0x78, !PT ;  /* 0x0000000c0b587812 */ /* 0x000fe200078e7858 */
[----:B0-----:R-:W-:Y:S01]  /*0940*/  IMAD R20, R14, R13, UR12 ;  /* 0x0000000c0e147e24 */ /* 0x001fe2000f8e020d */
[----:B------:R-:W-:Y:S01]  /*0950*/  VOTEU.ALL UP1, P0 ;  /* 0x00000000003f7886 */ /* 0x000fe20000020000 */
[----:B------:R-:W-:Y:S01]  /*0960*/  LOP3.LUT P0, RZ, R3, 0x7, RZ, 0xc0, !PT ;  /* 0x0000000703ff7812 */ /* 0x000fe2000780c0ff */
[----:B------:R-:W0:Y:S02]  /*0970*/  FENCE.VIEW.ASYNC.S ;  /* 0x00000000000073c6 */ /* 0x000e240000000000 */
[----:B0-----:R0:W1:Y:S01]  /*0980*/  @!UP0 SYNCS.EXCH.64 URZ, [UR8+0x150], UR4 ;  /* 0x00015004083f85b2 */ /* 0x0010620008000100 */
[----:B------:R-:W-:Y:S01]  /*0990*/  ISETP.NE.AND P4, PT, R9, R88, PT ;  /* 0x000000580900720c */ /* 0x000fe20003f85270 */
[----:B------:R0:W2:Y:S01]  /*09a0*/  SHFL.IDX PT, R14, R7, RZ, 0x1f ;  /* 0x00001fff070e7589 */ /* 0x0000a200000e0000 */
[----:B------:R-:W-:-:S02]  /*09b0*/  ISETP.EQ.OR P1, PT, R5, RZ, !P1 ;  /* 0x000000ff0500720c */ /* 0x000fc40004f22670 */
[----:B------:R-:W-:Y:S02]  /*09c0*/  ISETP.LT.U32.AND P0, PT, R88, 0x4, !P0 ;  /* 0x000000045800780c */ /* 0x000fe40004701070 */
[----:B------:R-:W-:Y:S02]  /*09d0*/  ISETP.EQ.OR P4, PT, R20, RZ, !P4 ;  /* 0x000000ff1400720c */ /* 0x000fe40006782670 */
[----:B------:R-:W-:Y:S02]  /*09e0*/  ISETP.EQ.AND P1, PT, R10, RZ, P1 ;  /* 0x000000ff0a00720c */ /* 0x000fe40000f22270 */
[----:B------:R-:W-:Y:S02]  /*09f0*/  PLOP3.LUT P0, PT, P0, P4, PT, 0x80, 0x0 ;  /* 0x000000000000781c */ /* 0x000fe40000709070 */
[----:B------:R-:W-:Y:S02]  /*0a00*/  SEL R16, RZ, 0x1, !P1 ;  /* 0x00000001ff107807 */ /* 0x000fe40004800000 */
[----:B------:R-:W-:Y:S01]  /*0a10*/  P2R R99, PR, RZ, 0x1 ;  /* 0x00000001ff637803 */ /* 0x000fe20000000000 */
[----:B------:R0:W3:Y:S01]  /*0a20*/  @!UP1 SYNCS.EXCH.64 URZ, [UR8+0x158], UR4 ;  /* 0x00015804083f95b2 */ /* 0x0000e20008000100 */
[----:B------:R-:W-:Y:S01]  /*0a30*/  NOP ;  /* 0x0000000000007918 */ /* 0x000fe20000000000 */
[----:B------:R-:W-:Y:S01]  /*0a40*/  SEL R16, R16, 0x2, P5 ;  /* 0x0000000210107807 */ /* 0x000fe20002800000 */
[----:B------:R0:W4:Y:S01]  /*0a50*/  @!UP2 SYNCS.EXCH.64 URZ, [UR9+0x130], UR6 ;  /* 0x00013006093fa5b2 */ /* 0x0001220008000100 */
[----:B------:R0:W0:Y:S01]  /*0a60*/  @!UP3 SYNCS.EXCH.64 URZ, [UR9+0x138], UR6 ;  /* 0x00013806093fb5b2 */ /* 0x0000220008000100 */
[----:B------:R0:W0:Y:S01]  /*0a70*/  @!UP4 SYNCS.EXCH.64 URZ, [UR9+0x140], UR6 ;  /* 0x00014006093fc5b2 */ /* 0x0000220008000100 */
[----:B------:R0:W0:Y:S01]  /*0a80*/  @!UP5 SYNCS.EXCH.64 URZ, [UR9+0x148], UR6 ;  /* 0x00014806093fd5b2 */ /* 0x0000220008000100 */
[----:B------:R-:W-:Y:S01]  /*0a90*/  NOP ;  /* 0x0000000000007918 */ /* 0x000fe20000000000 */
[----:B-1----:R-:W-:Y:S05]  /*0aa0*/  @!P3 BRA `(.L_x_4) ;  /* 0x000000000008b947 */ /* 0x002fea0003800000 */
[----:B0--34-:R-:W-:Y:S01]  /*0ab0*/  UCGABAR_ARV ;  /* 0x00000000000079c7 */ /* 0x019fe20008000000 */
[----:B------:R-:W-:Y:S05]  /*0ac0*/  BRA `(.L_x_5) ;  /* 0x0000000000047947 */ /* 0x000fea0003800000 */
.L_x_4:
[----:B0--34-:R-:W-:Y:S01]  /*0ad0*/  NOP ;  /* 0x0000000000007918 */ /* 0x019fe20000000000 */
.L_x_5:
[----:B------:R-:W-:Y:S01]  /*0ae0*/  ULDC.64 UR4, c[0x0][0x598] ;  /* 0x0001660000047ab9 */ /* 0x000fe20000000a00 */
[----:B------:R-:W-:Y:S01]  /*0af0*/  ULDC.64 UR36, c[0x0][0x208] ;  /* 0x0000820000247ab9 */ /* 0x000fe20000000a00 */
[----:B------:R-:W-:-:S04]  /*0b00*/  ISETP.NE.U32.AND P0, PT, RZ, UR4, PT ;  /* 0x00000004ff007c0c */ /* 0x000fc8000bf05070 */
[----:B------:R-:W-:-:S13]  /*0b10*/  ISETP.NE.AND.EX P0, PT, RZ, UR5, PT, P0 ;  /* 0x00000005ff007c0c */ /* 0x000fda000bf05300 */
[----:B------:R-:W-:Y:S05]  /*0b20*/  @!P0 BRA `(.L_x_6) ;  /* 0x00000000001c8947 */ /* 0x000fea0003800000 */
[----:B------:R-:W0:Y:S02]  /*0b30*/  LDC.64 R8, c[0x0][0x598] ;  /* 0x00016600ff087b82 */ /* 0x000e240000000a00 */
[----:B0-----:R-:W3:Y:S02]  /*0b40*/  LDG.E.64 R8, desc[UR36][R8.64] ;  /* 0x0000002408087981 */ /* 0x001ee4000c1e1b00 */
[----:B---3--:R-:W-:-:S04]  /*0b50*/  ISETP.NE.U32.AND P0, PT, R8, RZ, PT ;  /* 0x000000ff0800720c */ /* 0x008fc80003f05070 */
[----:B------:R-:W-:-:S13]  /*0b60*/  ISETP.NE.AND.EX P0, PT, R9, RZ, PT, P0 ;  /* 0x000000ff0900720c */ /* 0x000fda0003f05300 */
[----:B------:R-:W-:Y:S05]  /*0b70*/  @!P0 BRA `(.L_x_6) ;  /* 0x0000000000088947 */ /* 0x000fea0003800000 */
[----:B------:R0:W5:Y:S01]  /*0b80*/  LD.E R89, desc[UR36][R8.64] ;  /* 0x0000002408597980 */ /* 0x000162000c101900 */
[----:B------:R-:W-:Y:S05]  /*0b90*/  BRA `(.L_x_7) ;  /* 0x0000000000247947 */ /* 0x000fea0003800000 */
.L_x_6:
[----:B------:R-:W-:Y:S02]  /*0ba0*/  ULDC.64 UR4, c[0x0][0x588] ;  /* 0x0001620000047ab9 */ /* 0x000fe40000000a00 */
[----:B------:R-:W-:-:S04]  /*0bb0*/  ISETP.NE.U32.AND P0, PT, RZ, UR4, PT ;  /* 0x00000004ff007c0c */ /* 0x000fc8000bf05070 */
[----:B------:R-:W-:-:S13]  /*0bc0*/  ISETP.NE.AND.EX P0, PT, RZ, UR5, PT, P0 ;  /* 0x00000005ff007c0c */ /* 0x000fda000bf05300 */
[----:B------:R-:W-:Y:S05]  /*0bd0*/  @!P0 BRA `(.L_x_8) ;  /* 0x00000000000c8947 */ /* 0x000fea0003800000 */
[----:B------:R-:W0:Y:S02]  /*0be0*/  LDC.64 R8, c[0x0][0x588] ;  /* 0x00016200ff087b82 */ /* 0x000e240000000a00 */
[----:B0-----:R1:W5:Y:S01]  /*0bf0*/  LDG.E R89, desc[UR36][R8.64] ;  /* 0x0000002408597981 */ /* 0x001362000c1e1900 */
[----:B------:R-:W-:Y:S05]  /*0c00*/  BRA `(.L_x_7) ;  /* 0x0000000000087947 */ /* 0x000fea0003800000 */
.L_x_8:
[----:B------:R-:W-:Y:S02]  /*0c10*/  ULDC UR4, c[0x0][0x580] ;  /* 0x0001600000047ab9 */ /* 0x000fe40000000800 */
[----:B------:R-:W-:-:S07]  /*0c20*/  IMAD.U32 R89, RZ, RZ, UR4 ;  /* 0x00000004ff597e24 */ /* 0x000fce000f8e00ff */
.L_x_7:
[----:B------:R-:W-:Y:S02]  /*0c30*/  ULDC.64 UR4, c[0x0][0x5a0] ;  /* 0x0001680000047ab9 */ /* 0x000fe40000000a00 */
[----:B------:R-:W-:-:S04]  /*0c40*/  ISETP.NE.U32.AND P0, PT, RZ, UR4, PT ;  /* 0x00000004ff007c0c */ /* 0x000fc8000bf05070 */
[----:B------:R-:W-:-:S13]  /*0c50*/  ISETP.NE.AND.EX P0, PT, RZ, UR5, PT, P0 ;  /* 0x00000005ff007c0c */ /* 0x000fda000bf05300 */
[----:B------:R-:W-:Y:S05]  /*0c60*/  @!P0 BRA `(.L_x_9) ;  /* 0x00000000001c8947 */ /* 0x000fea0003800000 */
[----:B01----:R-:W0:Y:S02]  /*0c70*/  LDC.64 R8, c[0x0][0x5a0] ;  /* 0x00016800ff087b82 */ /* 0x003e240000000a00 */
[----:B0-----:R-:W3:Y:S02]  /*0c80*/  LDG.E.64 R8, desc[UR36][R8.64] ;  /* 0x0000002408087981 */ /* 0x001ee4000c1e1b00 */
[----:B---3--:R-:W-:-:S04]  /*0c90*/  ISETP.NE.U32.AND P0, PT, R8, RZ, PT ;  /* 0x000000ff0800720c */ /* 0x008fc80003f05070 */
[----:B------:R-:W-:-:S13]  /*0ca0*/  ISETP.NE.AND.EX P0, PT, R9, RZ, PT, P0 ;  /* 0x000000ff0900720c */ /* 0x000fda0003f05300 */
[----:B------:R-:W-:Y:S05]  /*0cb0*/  @!P0 BRA `(.L_x_9) ;  /* 0x0000000000088947 */ /* 0x000fea0003800000 */
[----:B------:R0:W5:Y:S01]  /*0cc0*/  LD.E R90, desc[UR36][R8.64] ;  /* 0x00000024085a7980 */ /* 0x000162000c101900 */
[----:B------:R-:W-:Y:S05]  /*0cd0*/  BRA `(.L_x_10) ;  /* 0x0000000000247947 */ /* 0x000fea0003800000 */
.L_x_9:
[----:B------:R-:W-:Y:S02]  /*0ce0*/  ULDC.64 UR4, c[0x0][0x590] ;  /* 0x0001640000047ab9 */ /* 0x000fe40000000a00 */
[----:B------:R-:W-:-:S04]  /*0cf0*/  ISETP.NE.U32.AND P0, PT, RZ, UR4, PT ;  /* 0x00000004ff007c0c */ /* 0x000fc8000bf05070 */
[----:B------:R-:W-:-:S13]  /*0d00*/  ISETP.NE.AND.EX P0, PT, RZ, UR5, PT, P0 ;  /* 0x00000005ff007c0c */ /* 0x000fda000bf05300 */
[----:B------:R-:W-:Y:S05]  /*0d10*/  @!P0 BRA `(.L_x_11) ;  /* 0x00000000000c8947 */ /* 0x000fea0003800000 */
[----:B------:R-:W3:Y:S02]  /*0d20*/  LDC.64 R90, c[0x0][0x590] ;  /* 0x00016400ff5a7b82 */ /* 0x000ee40000000a00 */
[----:B---3--:R3:W5:Y:S01]  /*0d30*/  LDG.E R90, desc[UR36][R90.64] ;  /* 0x000000245a5a7981 */ /* 0x008762000c1e1900 */
[----:B------:R-:W-:Y:S05]  /*0d40*/  BRA `(.L_x_10) ;  /* 0x0000000000087947 */ /* 0x000fea0003800000 */
.L_x_11:
[----:B------:R-:W-:Y:S02]  /*0d50*/  ULDC UR4, c[0x0][0x584] ;  /* 0x0001610000047ab9 */ /* 0x000fe40000000800 */
[----:B------:R-:W-:-:S07]  /*0d60*/  IMAD.U32 R90, RZ, RZ, UR4 ;  /* 0x00000004ff5a7e24 */ /* 0x000fce000f8e00ff */
.L_x_10:
[----:B------:R-:W4:Y:S01]  /*0d70*/  LDC R2, c[0x0][0x65c] ;  /* 0x00019700ff027b82 */ /* 0x000f220000000800 */
[----:B------:R-:W-:Y:S01]  /*0d80*/  ULDC UR6, c[0x0][0x28c] ;  /* 0x0000a30000067ab9 */ /* 0x000fe20000000800 */
[----:B------:R-:W-:Y:S01]  /*0d90*/  ISETP.NE.AND P0, PT, R10, 0x2, PT ;  /* 0x000000020a00780c */ /* 0x000fe20003f05270 */
[----:B------:R-:W-:Y:S01]  /*0da0*/  UIADD3 UR6, UR6, 0x1f, URZ ;  /* 0x0000001f06067890 */ /* 0x000fe2000fffe03f */
[----:B01----:R-:W-:Y:S01]  /*0db0*/  IMAD.U32 R8, RZ, RZ, UR12 ;  /* 0x0000000cff087e24 */ /* 0x003fe2000f8e00ff */
[----:B------:R-:W-:Y:S01]  /*0dc0*/  UMOV UR38, URZ ;  /* 0x0000003f00267c82 */ /* 0x000fe20008000000 */
[----:B------:R-:W-:Y:S01]  /*0dd0*/  IMAD.MOV.U32 R9, RZ, RZ, RZ ;  /* 0x000000ffff097224 */ /* 0x000fe200078e00ff */
[----:B------:R-:W-:Y:S01]  /*0de0*/  USHF.R.S32.HI UR7, URZ, 0x1f, UR6 ;  /* 0x0000001f3f077899 */ /* 0x000fe20008011406 */
[----:B------:R-:W-:Y:S01]  /*0df0*/  UMOV UR39, URZ ;  /* 0x0000003f00277c82 */ /* 0x000fe20008000000 */
[----:B------:R-:W-:Y:S02]  /*0e00*/  ULDC.64 UR8, c[0x0][0x650] ;  /* 0x0001940000087ab9 */ /* 0x000fe40000000a00 */
[----:B------:R-:W-:-:S04]  /*0e10*/  ULEA.HI UR7, UR7, UR6, URZ, 0x5 ;  /* 0x0000000607077291 */ /* 0x000fc8000f8f283f */
[----:B------:R-:W-:Y:S01]  /*0e20*/  USHF.R.S32.HI UR40, URZ, 0x5, UR7 ;  /* 0x000000053f287899 */ /* 0x000fe20008011407 */
[----:B----4-:R-:W-:-:S13]  /*0e30*/  ISETP.NE.AND P1, PT, R2, 0x1, PT ;  /* 0x000000010200780c */ /* 0x010fda0003f25270 */
[----:B------:R-:W0:Y:S01]  /*0e40*/  @P1 LDC R19, c[0x0][0x10] ;  /* 0x00000400ff131b82 */ /* 0x000e220000000800 */
[----:B------:R-:W-:Y:S02]  /*0e50*/  @P1 IMAD.MOV.U32 R7, RZ, RZ, RZ ;  /* 0x000000ffff071224 */ /* 0x000fe400078e00ff */
[----:B------:R-:W-:-:S05]  /*0e60*/  @P1 IMAD.MOV.U32 R17, RZ, RZ, RZ ;  /* 0x000000ffff111224 */ /* 0x000fca00078e00ff */
[----:B------:R-:W1:Y:S01]  /*0e70*/  @!P1 LDC R11, c[0x0][0xc] ;  /* 0x00000300ff0b9b82 */ /* 0x000e620000000800 */
[----:B------:R-:W-:Y:S01]  /*0e80*/  ULDC UR4, c[0x0][0xc] ;  /* 0x0000030000047ab9 */ /* 0x000fe20000000800 */
[----:B------:R-:W-:Y:S02]  /*0e90*/  ULDC UR5, c[0x0][0x10] ;  /* 0x0000040000057ab9 */ /* 0x000fe40000000800 */
[----:B------:R-:W-:-:S04]  /*0ea0*/  UIMAD.WIDE.U32 UR4, UR4, UR5, URZ ;  /* 0x00000005040472a5 */ /* 0x000fc8000f8e003f */
[----:B------:R-:W4:Y:S01]  /*0eb0*/  LDC R2, c[0x0][0x14] ;  /* 0x00000500ff027b82 */ /* 0x000f220000000800 */
[----:B0-----:R-:W-:-:S04]  /*0ec0*/  @P1 IMAD.WIDE.U32 R18, R19, UR12, R6 ;  /* 0x0000000c13121c25 */ /* 0x001fc8000f8e0006 */
[----:B------:R-:W-:Y:S02]  /*0ed0*/  @P1 IMAD.IADD R17, R19, 0x1, R17 ;  /* 0x0000000113111824 */ /* 0x000fe400078e0211 */
[----:B-1----:R-:W-:-:S04]  /*0ee0*/  @!P1 IMAD.WIDE.U32 R8, R6, R11, R8 ;  /* 0x0000000b06089225 */ /* 0x002fc800078e0008 */
[----:B------:R-:W-:Y:S02]  /*0ef0*/  @!P1 IMAD.MOV.U32 R18, RZ, RZ, R8 ;  /* 0x000000ffff129224 */ /* 0x000fe400078e0008 */
[----:B------:R-:W-:Y:S02]  /*0f00*/  @!P1 IMAD.MOV.U32 R17, RZ, RZ, R9 ;  /* 0x000000ffff119224 */ /* 0x000fe400078e0009 */
[----:B----4-:R-:W-:-:S04]  /*0f10*/  IMAD.WIDE.U32 R12, R2, UR4, RZ ;  /* 0x00000004020c7c25 */ /* 0x010fc8000f8e00ff */
[----:B------:R-:W-:Y:S01]  /*0f20*/  IMAD R23, R2, UR5, RZ ;  /* 0x0000000502177c24 */ /* 0x000fe2000f8e02ff */
[----:B------:R0:W-:Y:S03]  /*0f30*/  STL.64 [R1], R12 ;  /* 0x0000000c01007387 */ /* 0x0001e60000100a00 */
[----:B------:R-:W-:Y:S01]  /*0f40*/  IMAD.IADD R23, R13, 0x1, R23 ;  /* 0x000000010d177824 */ /* 0x000fe200078e0217 */
[----:B------:R-:W-:Y:S06]  /*0f50*/  @P0 BRA `(.L_x_12) ;  /* 0x0000000000200947 */ /* 0x000fec0003800000 */
[----:B------:R-:W-:Y:S01]  /*0f60*/  UISETP.GE.U32.AND UP0, UPT, UR40, 0x12, UPT ;  /* 0x000000122800788c */ /* 0x000fe2000bf06070 */
[----:B------:R-:W-:Y:S01]  /*0f70*/  IADD3 R18, P0, R18, R12, RZ ;  /* 0x0000000c12127210 */ /* 0x000fe20007f1e0ff */
[----:B------:R-:W-:Y:S01]  /*0f80*/  UIMAD.WIDE.U32 UR4, UR40, 0x38e38e39, URZ ;  /* 0x38e38e39280478a5 */ /* 0x000fe2000f8e003f */
[----:B------:R-:W-:-:S03]  /*0f90*/  UMOV UR39, URZ ;  /* 0x0000003f00277c82 */ /* 0x000fc60008000000 */
[----:B------:R-:W-:Y:S01]  /*0fa0*/  USHF.R.U32.HI UR4, URZ, 0x2, UR5 ;  /* 0x000000023f047899 */ /* 0x000fe20008011605 */
[----:B------:R-:W-:-:S03]  /*0fb0*/  IMAD.X R17, R23, 0x1, R17, P0 ;  /* 0x0000000117117824 */ /* 0x000fc600000e0611 */
[----:B------:R-:W-:Y:S02]  /*0fc0*/  UIMAD UR38, UR4, -0x12, UR40 ;  /* 0xffffffee042678a4 */ /* 0x000fe4000f8e0228 */
[----:B------:R-:W-:-:S12]  /*0fd0*/  @UP0 ULOP3.LUT UR39, UR4, 0x1, URZ, 0xc0, !UPT ;  /* 0x0000000104270892 */ /* 0x000fd8000f8ec03f */
.L_x_12:
[----:B------:R-:W-:Y:S01]  /*0fe0*/  ISETP.GE.U32.AND P0, PT, R18, UR8, PT ;  /* 0x0000000812007c0c */ /* 0x000fe2000bf06070 */
[----:B------:R-:W-:Y:S01]  /*0ff0*/  IMAD.MOV.U32 R19, RZ, RZ, -0x1 ;  /* 0xffffffffff137424 */ /* 0x000fe200078e00ff */
[----:B------:R-:W-:Y:S01]  /*1000*/  PRMT R8, RZ, 0x7610, R8 ;  /* 0x00007610ff087816 */ /* 0x000fe20000000008 */
[----:B------:R-:W-:Y:S01]  /*1010*/  IMAD.MOV.U32 R22, RZ, RZ, -0x1 ;  /* 0xffffffffff167424 */ /* 0x000fe200078e00ff */
[----:B------:R-:W-:Y:S01]  /*1020*/  ISETP.GE.U32.AND.EX P0, PT, R17, UR9, PT, P0 ;  /* 0x0000000911007c0c */ /* 0x000fe2000bf06100 */
[----:B------:R-:W-:-:S12]  /*1030*/  IMAD.MOV.U32 R2, RZ, RZ, -0x1 ;  /* 0xffffffffff027424 */ /* 0x000fd800078e00ff */
[----:B------:R-:W-:Y:S05]  /*1040*/  @P0 BRA `(.L_x_13) ;  /* 0x00000004002c0947 */ /* 0x000fea0003800000 */
[----:B------:R-:W1:Y:S01]  /*1050*/  LDC.64 R26, c[0x0][0x628] ;  /* 0x00018a00ff1a7b82 */ /* 0x000e620000000a00 */
[----:B------:R-:W-:Y:S02]  /*1060*/  IMAD.MOV.U32 R8, RZ, RZ, R18 ;  /* 0x000000ffff087224 */ /* 0x000fe400078e0012 */
[----:B------:R-:W-:-:S05]  /*1070*/  IMAD.MOV.U32 R9, RZ, RZ, R17 ;  /* 0x000000ffff097224 */ /* 0x000fca00078e0011 */
[----:B------:R-:W4:Y:S08]  /*1080*/  LDC R2, c[0x0][0x630] ;  /* 0x00018c00ff027b82 */ /* 0x000f300000000800 */
[----:B------:R-:W0:Y:S01]  /*1090*/  LDC.64 R28, c[0x0][0x620] ;  /* 0x00018800ff1c7b82 */ /* 0x000e220000000a00 */
[----:B-1----:R-:W-:-:S04]  /*10a0*/  ISETP.NE.U32.AND P0, PT, R26, RZ, PT ;  /* 0x000000ff1a00720c */ /* 0x002fc80003f05070 */
[----:B------:R-:W-:-:S13]  /*10b0*/  ISETP.NE.AND.EX P0, PT, R27, RZ, PT, P0 ;  /* 0x000000ff1b00720c */ /* 0x000fda0003f05300 */
[----:B0---4-:R-:W-:Y:S05]  /*10c0*/  @!P0 BRA `(.L_x_14) ;  /* 0x0000000000288947 */ /* 0x011fea0003800000 */
[----:B------:R-:W0:Y:S02]  /*10d0*/  LDC R13, c[0x0][0x634] ;  /* 0x00018d00ff0d7b82 */ /* 0x000e240000000800 */
[----:B0-----:R-:W-:-:S05]  /*10e0*/  IADD3 R13, P0, R18, R13, RZ ;  /* 0x0000000d120d7210 */ /* 0x001fca0007f1e0ff */
[----:B------:R-:W-:-:S04]  /*10f0*/  IMAD.X R15, RZ, RZ, R17, P0 ;  /* 0x000000ffff0f7224 */ /* 0x000fc800000e0611 */
[----:B------:R-:W-:-:S04]  /*1100*/  IMAD.WIDE.U32 R8, R15, R26, RZ ;  /* 0x0000001a0f087225 */ /* 0x000fc800078e00ff */
[----:B------:R-:W-:-:S04]  /*1110*/  IMAD.WIDE.U32 R10, P0, R13, R27, R8 ;  /* 0x0000001b0d0a7225 */ /* 0x000fc80007800008 */
[----:B------:R-:W-:-:S04]  /*1120*/  IMAD.WIDE.U32 R8, R13, R26, RZ ;  /* 0x0000001a0d087225 */ /* 0x000fc800078e00ff */
[----:B------:R-:W-:Y:S01]  /*1130*/  IMAD.X R13, RZ, RZ, RZ, P0 ;  /* 0x000000ffff0d7224 */ /* 0x000fe200000e06ff */
[----:B------:R-:W-:Y:S01]  /*1140*/  IADD3 RZ, P0, R9, R10, RZ ;  /* 0x0000000a09ff7210 */ /* 0x000fe20007f1e0ff */
[----:B------:R-:W-:-:S04]  /*1150*/  IMAD.MOV.U32 R12, RZ, RZ, R11 ;  /* 0x000000ffff0c7224 */ /* 0x000fc800078e000b */
[----:B------:R-:W-:-:S08]  /*1160*/  IMAD.WIDE.U32.X R8, R15, R27, R12, P0 ;  /* 0x0000001b0f087225 */ /* 0x000fd000000e040c */
.L_x_14:
[----:B------:R-:W0:Y:S01]  /*1170*/  LDC.64 R32, c[0x0][0x640] ;  /* 0x00019000ff207b82 */ /* 0x000e220000000a00 */
[-C--:B------:R-:W-:Y:S01]  /*1180*/  SHF.R.U64 R30, R8, R2.reuse, R9 ;  /* 0x00000002081e7219 */ /* 0x080fe20000001209 */
[----:B------:R-:W-:Y:S01]  /*1190*/  IMAD.MOV.U32 R19, RZ, RZ, R17 ;  /* 0x000000ffff137224 */ /* 0x000fe200078e0011 */
[----:B------:R-:W-:Y:S02]  /*11a0*/  SHF.R.U32.HI R2, RZ, R2, R9 ;  /* 0x00000002ff027219 */ /* 0x000fe40000011609 */
[----:B------:R-:W-:-:S03]  /*11b0*/  IADD3 R11, P0, RZ, -R30, RZ ;  /* 0x8000001eff0b7210 */ /* 0x000fc60007f1e0ff */
[----:B------:R-:W1:Y:S02]  /*11c0*/  LDC R10, c[0x0][0x618] ;  /* 0x00018600ff0a7b82 */ /* 0x000e640000000800 */
[----:B------:R-:W-:-:S04]  /*11d0*/  IMAD.X R9, RZ, RZ, ~R2, P0 ;  /* 0x000000ffff097224 */ /* 0x000fc800000e0e02 */
[-C--:B------:R-:W-:Y:S02]  /*11e0*/  IMAD R2, R9, R28.reuse, RZ ;  /* 0x0000001c09027224 */ /* 0x080fe400078e02ff */
[----:B------:R-:W4:Y:S01]  /*11f0*/  LDC R13, c[0x0][0x608] ;  /* 0x00018200ff0d7b82 */ /* 0x000f220000000800 */
[----:B------:R-:W-:-:S04]  /*1200*/  IMAD.WIDE.U32 R8, R11, R28, R18 ;  /* 0x0000001c0b087225 */ /* 0x000fc800078e0012 */
[----:B------:R-:W-:Y:S02]  /*1210*/  IMAD R11, R11, R29, R2 ;  /* 0x0000001d0b0b7224 */ /* 0x000fe400078e0202 */
[----:B------:R-:W-:Y:S01]  /*1220*/  IMAD.MOV.U32 R2, RZ, RZ, -0x1 ;  /* 0xffffffffff027424 */ /* 0x000fe200078e00ff */
[----:B------:R-:W2:Y:S01]  /*1230*/  LDC R31, c[0x0][0x658] ;  /* 0x00019600ff1f7b82 */ /* 0x000ea20000000800 */
[----:B------:R-:W-:Y:S01]  /*1240*/  IMAD.IADD R9, R9, 0x1, R11 ;  /* 0x0000000109097824 */ /* 0x000fe200078e020b */
[----:B0-----:R-:W-:Y:S01]  /*1250*/  ISETP.NE.U32.AND P0, PT, R32, RZ, PT ;  /* 0x000000ff2000720c */ /* 0x001fe20003f05070 */
[----:B------:R-:W-:-:S03]  /*1260*/  IMAD.MOV.U32 R28, RZ, RZ, 0x1 ;  /* 0x00000001ff1c7424 */ /* 0x000fc600078e00ff */
[----:B------:R-:W-:Y:S02]  /*1270*/  ISETP.NE.AND.EX P0, PT, R33, RZ, PT, P0 ;  /* 0x000000ff2100720c */ /* 0x000fe40003f05300 */
[----:B------:R-:W0:Y:S01]  /*1280*/  LDC R27, c[0x0][0x600] ;  /* 0x00018000ff1b7b82 */ /* 0x000e220000000800 */
[-CC-:B-1----:R-:W-:Y:S02]  /*1290*/  SHF.R.U64 R25, R8, R10.reuse, R9.reuse ;  /* 0x0000000a08197219 */ /* 0x182fe40000001209 */
[----:B------:R-:W-:-:S05]  /*12a0*/  SHF.R.U32.HI R8, RZ, R10, R9 ;  /* 0x0000000aff087219 */ /* 0x000fca0000011609 */
[----:B------:R-:W1:Y:S01]  /*12b0*/  LDC R22, c[0x0][0x648] ;  /* 0x00019200ff167b82 */ /* 0x000e620000000800 */
[-CC-:B----4-:R-:W-:Y:S02]  /*12c0*/  SHF.R.U64 R34, R25, R13.reuse, R8.reuse ;  /* 0x0000000d19227219 */ /* 0x190fe40000001208 */
[----:B------:R-:W-:-:S05]  /*12d0*/  SHF.R.U32.HI R8, RZ, R13, R8 ;  /* 0x0000000dff087219 */ /* 0x000fca0000011608 */
[----:B------:R-:W4:Y:S01]  /*12e0*/  LDC R26, c[0x0][0x638] ;  /* 0x00018e00ff1a7b82 */ /* 0x000f220000000800 */
[-CC-:B--2---:R-:W-:Y:S02]  /*12f0*/  SHF.R.U64 R36, R34, R31.reuse, R8.reuse ;  /* 0x0000001f22247219 */ /* 0x184fe40000001208 */
[-C--:B------:R-:W-:Y:S02]  /*1300*/  SHF.L.U32 R2, R2, R31.reuse, RZ ;  /* 0x0000001f02027219 */ /* 0x080fe400000006ff */
[----:B------:R-:W-:Y:S01]  /*1310*/  SHF.R.U32.HI R9, RZ, R31, R8 ;  /* 0x0000001fff097219 */ /* 0x000fe20000011608 */
[----:B------:R-:W-:Y:S01]  /*1320*/  IMAD.MOV.U32 R8, RZ, RZ, R36 ;  /* 0x000000ffff087224 */ /* 0x000fe200078e0024 */
[----:B------:R-:W-:Y:S01]  /*1330*/  LOP3.LUT R15, RZ, R2, RZ, 0x33, !PT ;  /* 0x00000002ff0f7212 */ /* 0x000fe200078e33ff */
[----:B------:R-:W2:Y:S01]  /*1340*/  LDC R29, c[0x0][0x610] ;  /* 0x00018400ff1d7b82 */ /* 0x000ea20000000800 */
[----:B------:R-:W-:Y:S05]  /*1350*/  @!P0 BRA `(.L_x_15) ;  /* 0x0000000000288947 */ /* 0x000fea0003800000 */
[----:B------:R-:W3:Y:S02]  /*1360*/  LDC R13, c[0x0][0x64c] ;  /* 0x00019300ff0d7b82 */ /* 0x000ee40000000800 */
[----:B---3--:R-:W-:-:S05]  /*1370*/  IADD3 R13, P0, R36, R13, RZ ;  /* 0x0000000d240d7210 */ /* 0x008fca0007f1e0ff */
        /* <DEDUP_REMOVED lines=8> */
.L_x_15:
[----:B-1----:R-:W-:Y:S01]  /*1400*/  SHF.R.U64 R7, R8, R22, R9 ;  /* 0x0000001608077219 */ /* 0x002fe20000001209 */
[----:B0-----:R-:W-:Y:S01]  /*1410*/  VIADD R8, R27, 0xffffffff ;  /* 0xffffffff1b087836 */ /* 0x001fe20000000000 */
[----:B------:R-:W-:Y:S01]  /*1420*/  SHF.L.U32 R2, R28, R31, RZ ;  /* 0x0000001f1c027219 */ /* 0x000fe200000006ff */
[----:B------:R-:W-:Y:S01]  /*1430*/  @P1 IMAD R20, R21, R24, R6 ;  /* 0x0000001815141224 */ /* 0x000fe200078e0206 */
[----:B------:R-:W-:Y:S01]  /*1440*/  LOP3.LUT R15, R34, R15, RZ, 0xc0, !PT ;  /* 0x0000000f220f7212 */ /* 0x000fe200078ec0ff */
[----:B------:R-:W-:Y:S01]  /*1450*/  IMAD.MOV R9, RZ, RZ, -R7 ;  /* 0x000000ffff097224 */ /* 0x000fe200078e0a07 */
[----:B------:R-:W-:Y:S01]  /*1460*/  LOP3.LUT R8, R25, R8, RZ, 0xc0, !PT ;  /* 0x0000000819087212 */ /* 0x000fe200078ec0ff */
[----:B------:R-:W-:Y:S02]  /*1470*/  IMAD.MOV.U32 R6, RZ, RZ, 0x1 ;  /* 0x00000001ff067424 */ /* 0x000fe400078e00ff */
[----:B------:R-:W-:Y:S02]  /*1480*/  IMAD R15, R2, R7, R15 ;  /* 0x00000007020f7224 */ /* 0x000fe400078e020f */
[----:B----4-:R-:W-:-:S02]  /*1490*/  IMAD R2, R9, R26, R36 ;  /* 0x0000001a09027224 */ /* 0x010fc400078e0224 */
[----:B--2---:R-:W-:Y:S02]  /*14a0*/  IMAD R19, R15, R29, R20 ;  /* 0x0000001d0f137224 */ /* 0x004fe400078e0214 */
[--C-:B------:R-:W-:Y:S01]  /*14b0*/  IMAD R2, R2, R27, R8.reuse ;  /* 0x0000001b02027224 */ /* 0x100fe200078e0208 */
[----:B------:R-:W-:-:S04]  /*14c0*/  PRMT R8, R6, 0x7610, R8 ;  /* 0x0000761006087816 */ /* 0x000fc80000000008 */
[----:B------:R-:W-:Y:S02]  /*14d0*/  SEL R22, R2, R19, !P1 ;  /* 0x0000001302167207 */ /* 0x000fe40004800000 */
[----:B------:R-:W-:Y:S01]  /*14e0*/  SEL R19, R19, R2, !P1 ;  /* 0x0000000213137207 */ /* 0x000fe20004800000 */
[----:B------:R-:W-:-:S07]  /*14f0*/  IMAD.MOV.U32 R2, RZ, RZ, R30 ;  /* 0x000000ffff027224 */ /* 0x000fce00078e001e */
.L_x_13:
[----:B------:R-:W-:Y:S05]  /*1500*/  @!P3 BRA `(.L_x_16) ;  /* 0x00000000000cb947 */ /* 0x000fea0003800000 */
[----:B------:R-:W-:Y:S01]  /*1510*/  UCGABAR_WAIT ;  /* 0x0000000000007dc7 */ /* 0x000fe20008000000 */
[----:B------:R-:W-:Y:S01]  /*1520*/  CCTL.IVALL ;  /* 0x00000000ff00798f */ /* 0x000fe20002000000 */
[----:B------:R-:W-:Y:S05]  /*1530*/  BRA `(.L_x_17) ;  /* 0x0000000000047947 */ /* 0x000fea0003800000 */
.L_x_16:
[----:B------:R-:W-:Y:S06]  /*1540*/  BAR.SYNC.DEFER_BLOCKING 0x0 ;  /* 0x0000000000007b1d */ /* 0x000fec0000010000 */
.L_x_17:
[----:B------:R-:W-:Y:S05]  /*1550*/  @!P2 BRA `(.L_x_18) ;  /* 0x00000054000ca947 */ /* 0x000fea0003800000 */
[----:B------:R-:W-:-:S13]  /*1560*/  ISETP.GT.U32.AND P0, PT, R35, 0x1, PT ;  /* 0x000000012300780c */ /* 0x000fda0003f04070 */
[----:B------:R-:W-:Y:S05]  /*1570*/  @P0 EXIT ;  /* 0x000000000000094d */ /* 0x000fea0003800000 */
.L_x_19:
[----:B------:R-:W-:-:S08]  /*1580*/  NOP ;  /* 0x0000000000007918 */ /* 0x000fd00000000000 */
[----:B------:R-:W1:Y:S02]  /*1590*/  USETMAXREG.TRY_ALLOC.CTAPOOL UP0, 0xe8 ;  /* 0x000000e8000079c8 */ /* 0x000e640008000600 */
[----:B-1----:R-:W-:-:S13]  /*15a0*/  PLOP3.LUT P0, PT, PT, PT, UP0, 0x80, 0x0 ;  /* 0x000000000000781c */ /* 0x002fda0003f0f008 */
[----:B------:R-:W-:Y:S05]  /*15b0*/  @!P0 BRA `(.L_x_19) ;  /* 0xfffffffc00f08947 */ /* 0x000fea000383ffff */
[----:B------:R-:W-:-:S13]  /*15c0*/  LOP3.LUT P0, RZ, R8, 0xff, RZ, 0xc0, !PT ;  /* 0x000000ff08ff7812 */ /* 0x000fda000780c0ff */
[----:B------:R-:W-:Y:S05]  /*15d0*/  @!P0 EXIT ;  /* 0x000000000000894d */ /* 0x000fea0003800000 */
[----:B------:R-:W1:Y:S01]  /*15e0*/  S2UR UR4, SR_CgaCtaId ;  /* 0x00000000000479c3 */ /* 0x000e620000008800 */
[----:B--2---:R-:W-:Y:S01]  /*15f0*/  VIADD R14, R14, 0xffffffff ;  /* 0xffffffff0e0e7836 */ /* 0x004fe20000000000 */
[CC--:B------:R-:W-:Y:S01]  /*1600*/  LEA.HI R4, R0.reuse, R3.reuse, RZ, 0x2 ;  /* 0x0000000300047211 */ /* 0x0c0fe200078f10ff */
[----:B------:R-:W-:Y:S01]  /*1610*/  UMOV UR41, 0x400 ;  /* 0x0000040000297882 */ /* 0x000fe20000000000 */
[----:B------:R-:W-:Y:S01]  /*1620*/  LEA.HI R0, R0, R3, RZ, 0x5 ;  /* 0x0000000300007211 */ /* 0x000fe200078f28ff */
[----:B------:R-:W-:Y:S01]  /*1630*/  UISETP.LT.AND UP0, UPT, UR40, 0x1, UPT ;  /* 0x000000012800788c */ /* 0x000fe2000bf01270 */
[----:B------:R-:W-:Y:S01]  /*1640*/  R2UR UR42, R14 ;  /* 0x000000000e2a72ca */ /* 0x000fe200000e0000 */
[----:B------:R-:W-:Y:S01]  /*1650*/  ULDC UR6, c[0x0][0x284] ;  /* 0x0000a10000067ab9 */ /* 0x000fe20000000800 */
[--C-:B------:R-:W-:Y:S01]  /*1660*/  SHF.R.S32.HI R92, RZ, 0x2, R4.reuse ;  /* 0x00000002ff5c7819 */ /* 0x100fe20000011404 */
[----:B------:R-:W-:Y:S01]  /*1670*/  USEL UR43, UR40, 0x1, UP0 ;  /* 0x00000001282b7887 */ /* 0x000fe20008000000 */
[----:B------:R-:W-:Y:S01]  /*1680*/  SHF.R.S32.HI R5, RZ, 0x1f, R4 ;  /* 0x0000001fff057819 */ /* 0x000fe20000011404 */
[----:B------:R-:W-:Y:S01]  /*1690*/  USHF.L.U32 UR46, UR40, 0x1, URZ ;  /* 0x00000001282e7899 */ /* 0x000fe2000800063f */
[----:B------:R-:W-:Y:S01]  /*16a0*/  LOP3.LUT R4, R4, 0xfffffffc, RZ, 0xc0, !PT ;  /* 0xfffffffc04047812 */ /* 0x000fe200078ec0ff */
[----:B------:R-:W-:Y:S01]  /*16b0*/  UIADD3 UR43, -UR43, UR40, URZ ;  /* 0x000000282b2b7290 */ /* 0x000fe2000fffe13f */
[----:B------:R-:W-:-:S02]  /*16c0*/  LEA.HI R5, R5, R92, RZ, 0x3 ;  /* 0x0000005c05057211 */ /* 0x000fc400078f18ff */
[----:B------:R-:W-:Y:S01]  /*16d0*/  ISETP.NE.AND P0, PT, R14, RZ, PT ;  /* 0x000000ff0e00720c */ /* 0x000fe20003f05270 */
[----:B---3--:R-:W-:Y:S01]  /*16e0*/  IMAD.IADD R91, R3, 0x1, -R4 ;  /* 0x00000001035b7824 */ /* 0x008fe200078e0a04 */
[----:B------:R-:W-:Y:S01]  /*16f0*/  LOP3.LUT R5, R5, 0xfffffff8, RZ, 0xc0, !PT ;  /* 0xfffffff805057812 */ /* 0x000fe200078ec0ff */
[----:B------:R-:W-:Y:S01]  /*1700*/  USHF.L.U32 UR42, UR42, 0x3, URZ ;  /* 0x000000032a2a7899 */ /* 0x000fe2000800063f */
[----:B------:R-:W-:Y:S02]  /*1710*/  LOP3.LUT R102, R16, 0x1, RZ, 0xfc, !PT ;  /* 0x0000000110667812 */ /* 0x000fe400078efcff */
[----:B------:R-:W-:Y:S01]  /*1720*/  SEL R103, RZ, 0x1, P0 ;  /* 0x00000001ff677807 */ /* 0x000fe20000000000 */
[----:B------:R-:W-:Y:S01]  /*1730*/  IMAD.IADD R92, R92, 0x1, -R5 ;  /* 0x000000015c5c7824 */ /* 0x000fe200078e0a05 */
[----:B-1----:R-:W-:Y:S01]  /*1740*/  ULEA UR41, UR4, UR41, 0x18 ;  /* 0x0000002904297291 */ /* 0x002fe2000f8ec03f */
[----:B------:R-:W-:Y:S01]  /*1750*/  SHF.R.S32.HI R5, RZ, 0x5, R0 ;  /* 0x00000005ff057819 */ /* 0x000fe20000011400 */
[----:B------:R-:W-:-:S02]  /*1760*/  IMAD.U32 R95, RZ, RZ, UR42 ;  /* 0x0000002aff5f7e24 */ /* 0x000fc4000f8e00ff */
[----:B------:R-:W-:Y:S01]  /*1770*/  UIADD3 UR47, UR41, 0x130, URZ ;  /* 0x00000130292f7890 */ /* 0x000fe2000fffe03f */
[--C-:B------:R-:W-:Y:S01]  /*1780*/  SHF.R.S32.HI R93, RZ, 0x1f, R92.reuse ;  /* 0x0000001fff5d7819 */ /* 0x100fe2000001145c */
[----:B------:R-:W-:Y:S01]  /*1790*/  UIADD3 UR4, UR41, 0x200, URZ ;  /* 0x0000020029047890 */ /* 0x000fe2000fffe03f */
[--C-:B------:R-:W-:Y:S01]  /*17a0*/  IMAD R98, R5, -0x10, -R92.reuse ;  /* 0xfffffff005627824 */ /* 0x100fe200078e0a5c */
[----:B------:R-:W-:Y:S01]  /*17b0*/  UIADD3 UR5, UR41, 0x12200, URZ ;  /* 0x0001220029057890 */ /* 0x000fe2000fffe03f */
[----:B------:R-:W-:Y:S01]  /*17c0*/  LOP3.LUT R97, R95, 0x8, RZ, 0xc0, !PT ;  /* 0x000000085f617812 */ /* 0x000fe200078ec0ff */
[----:B------:R-:W-:Y:S01]  /*17d0*/  USHF.R.U32.HI UR4, URZ, 0x4, UR4 ;  /* 0x000000043f047899 */ /* 0x000fe20008011604 */
[----:B------:R-:W-:Y:S01]  /*17e0*/  IMAD.U32 R94, RZ, RZ, UR47 ;  /* 0x0000002fff5e7e24 */ /* 0x000fe2000f8e00ff */
[----:B------:R-:W-:Y:S01]  /*17f0*/  USHF.R.U32.HI UR5, URZ, 0x4, UR5 ;  /* 0x000000043f057899 */ /* 0x000fe20008011605 */
[----:B------:R-:W-:Y:S01]  /*1800*/  IMAD.WIDE R92, R5, 0x10, R92 ;  /* 0x00000010055c7825 */ /* 0x000fe200078e025c */
[----:B------:R-:W-:Y:S01]  /*1810*/  ULOP3.LUT UR4, UR4, 0x3fff, URZ, 0xc0, !UPT ;  /* 0x00003fff04047892 */ /* 0x000fe2000f8ec03f */
[----:B------:R-:W-:Y:S01]  /*1820*/  LOP3.LUT R95, R95, 0x8, RZ, 0xc, !PT ;  /* 0x000000085f5f7812 */ /* 0x000fe200078e0cff */
[----:B------:R-:W-:Y:S01]  /*1830*/  ULOP3.LUT UR5, UR5, 0x3fff, URZ, 0xc0, !UPT ;  /* 0x00003fff05057892 */ /* 0x000fe2000f8ec03f */
[----:B------:R-:W-:Y:S01]  /*1840*/  VIADD R96, R94, UR42 ;  /* 0x0000002a5e607c36 */ /* 0x000fe20008000000 */
[----:B------:R-:W-:Y:S01]  /*1850*/  LOP3.LUT R97, R97, 0x18, RZ, 0x3c, !PT ;  /* 0x0000001861617812 */ /* 0x000fe200078e3cff */
[----:B------:R-:W-:Y:S01]  /*1860*/  VIADD R98, R98, UR6 ;  /* 0x0000000662627c36 */ /* 0x000fe20008000000 */
[----:B------:R-:W-:-:S02]  /*1870*/  ULOP3.LUT UR44, UR4, 0x10000, URZ, 0xfc, !UPT ;  /* 0x00010000042c7892 */ /* 0x000fc4000f8efc3f */
[----:B------:R-:W-:-:S12]  /*1880*/  ULOP3.LUT UR45, UR5, 0x10000, URZ, 0xfc, !UPT ;  /* 0x00010000052d7892 */ /* 0x000fd8000f8efc3f */
.L_x_167:
[----:B------:R-:W-:Y:S01]  /*1890*/  SHF.L.U32 R3, R103, 0x1f, RZ ;  /* 0x0000001f67037819 */ /* 0x000fe200000006ff */
[----:B------:R-:W-:Y:S02]  /*18a0*/  ULDC UR4, c[0x0][0x28c] ;  /* 0x0000a30000047ab9 */ /* 0x000fe40000000800 */
[----:B------:R-:W-:Y:S01]  /*18b0*/  ISETP.LT.AND P1, PT, RZ, UR4, PT ;  /* 0x00000004ff007c0c */ /* 0x000fe2000bf21270 */
[----:B------:R-:W1:Y:S02]  /*18c0*/  SYNCS.PHASECHK.TRANS64.TRYWAIT P0, [R94+UR42], R3 ;  /* 0x000000035e0075a7 */ /* 0x000e64000800016a */
[----:B-1-3--:R-:W-:Y:S10]  /*18d0*/  @!P0 BRA `(.L_x_20) ;  /* 0x0000006800388947 */ /* 0x00aff40003800000 */
.L_x_203:
[----:B------:R-:W-:Y:S05]  /*18e0*/  @P1 BRA `(.L_x_21) ;  /* 0x0000000000401947 */ /* 0x000fea0003800000 */
[----:B------:R-:W-:Y:S01]  /*18f0*/  MOV R0, 0x0 ;  /* 0x0000000000007802 */ /* 0x000fe20000000f00 */
[----:B------:R-:W-:Y:S01]  /*1900*/  ULDC.64 UR4, c[0x4][0x68] ;  /* 0x01001a0000047ab9 */ /* 0x000fe20000000a00 */
[----:B------:R-:W-:Y:S01]  /*1910*/  ULDC.64 UR6, c[0x4][0x8] ;  /* 0x0100020000067ab9 */ /* 0x000fe20000000a00 */
[----:B------:R-:W-:Y:S01]  /*1920*/  IMAD.U32 R4, RZ, RZ, UR4 ;  /* 0x00000004ff047e24 */ /* 0x000fe2000f8e00ff */
[----:B------:R2:W3:Y:S01]  /*1930*/  LDC.64 R14, c[0x4][R0] ;  /* 0x01000000000e7b82 */ /* 0x0004e20000000a00 */
[----:B------:R-:W-:Y:S01]  /*1940*/  IMAD.U32 R5, RZ, RZ, UR5 ;  /* 0x00000005ff057e24 */ /* 0x000fe2000f8e00ff */
[----:B------:R-:W-:Y:S01]  /*1950*/  ULDC.64 UR4, c[0x4][0x70] ;  /* 0x01001c0000047ab9 */ /* 0x000fe20000000a00 */
[----:B------:R-:W-:Y:S02]  /*1960*/  IMAD.U32 R10, RZ, RZ, UR6 ;  /* 0x00000006ff0a7e24 */ /* 0x000fe4000f8e00ff */
[----:B------:R-:W-:Y:S02]  /*1970*/  IMAD.U32 R6, RZ, RZ, UR4 ;  /* 0x00000004ff067e24 */ /* 0x000fe4000f8e00ff */
[----:B------:R-:W-:-:S02]  /*1980*/  IMAD.U32 R7, RZ, RZ, UR5 ;  /* 0x00000005ff077e24 */ /* 0x000fc4000f8e00ff */
[----:B------:R-:W-:Y:S02]  /*1990*/  IMAD.U32 R11, RZ, RZ, UR7 ;  /* 0x00000007ff0b7e24 */ /* 0x000fe4000f8e00ff */
[----:B------:R-:W-:Y:S02]  /*19a0*/  IMAD.MOV.U32 R8, RZ, RZ, 0x1e1 ;  /* 0x000001e1ff087424 */ /* 0x000fe400078e00ff */
[----:B0-----:R-:W-:Y:S02]  /*19b0*/  IMAD.MOV.U32 R12, RZ, RZ, 0x1 ;  /* 0x00000001ff0c7424 */ /* 0x001fe400078e00ff */
[----:B--2---:R-:W-:-:S07]  /*19c0*/  IMAD.MOV.U32 R13, RZ, RZ, RZ ;  /* 0x000000ffff0d7224 */ /* 0x004fce00078e00ff */
[----:B------:R-:W-:-:S07]  /*19d0*/  LEPC R20, `(.L_x_21) ;  /* 0x000000001014794e */ /* 0x000fce0000000000 */
[----:B-1-3-5:R-:W-:Y:S05]  /*19e0*/  CALL.ABS.NOINC R14 ;  /* 0x000000000e007343 */ /* 0x02afea0003c00000 */
.L_x_21:
[----:B------:R-:W-:-:S13]  /*19f0*/  ISETP.NE.AND P0, PT, R102, 0x3, PT ;  /* 0x000000036600780c */ /* 0x000fda0003f05270 */
[----:B------:R-:W-:Y:S05]  /*1a00*/  @!P0 BRA `(.L_x_22) ;  /* 0x0000000000048947 */ /* 0x000fea0003800000 */
[----:B------:R-:W-:Y:S01]  /*1a10*/  BPT.TRAP 0x1 ;  /* 0x000000040000795c */ /* 0x000fe20000300000 */
.L_x_22:
[----:B-1----:R-:W-:Y:S02]  /*1a20*/  IMAD.U32 R3, RZ, RZ, UR38 ;  /* 0x00000026ff037e24 */ /* 0x002fe4000f8e00ff */
[----:B------:R-:W-:-:S03]  /*1a30*/  IMAD.U32 R0, RZ, RZ, UR39 ;  /* 0x00000027ff007e24 */ /* 0x000fc6000f8e00ff */
[----:B------:R-:W-:Y:S02]  /*1a40*/  LEA R3, R3, UR41, 0x3 ;  /* 0x0000002903037c11 */ /* 0x000fe4000f8e18ff */
[----:B------:R-:W-:-:S04]  /*1a50*/  SHF.L.U32 R0, R0, 0x1f, RZ ;  /* 0x0000001f00007819 */ /* 0x000fc800000006ff */
[----:B------:R1:W2:Y:S01]  /*1a60*/  SYNCS.PHASECHK.TRANS64.TRYWAIT P1, [R3+URZ], R0 ;  /* 0x00000000030075a7 */ /* 0x0002a2000802017f */
[----:B------:R-:W-:Y:S05]  /*1a70*/  @!P0 BRA `(.L_x_23) ;  /* 0x0000000000048947 */ /* 0x000fea0003800000 */
[----:B------:R-:W-:Y:S01]  /*1a80*/  BPT.TRAP 0x1 ;  /* 0x000000040000795c */ /* 0x000fe20000300000 */
.L_x_23:
[----:B--2---:R-:W-:Y:S05]  /*1a90*/  @P1 BRA `(.L_x_24) ;  /* 0x0000000000081947 */ /* 0x004fea0003800000 */
[----:B------:R-:W2:Y:S02]  /*1aa0*/  SYNCS.PHASECHK.TRANS64.TRYWAIT P1, [R3+URZ], R0 ;  /* 0x00000000030075a7 */ /* 0x000ea4000802017f */
[----:B--2---:R-:W-:Y:S05]  /*1ab0*/  @!P1 BRA `(.L_x_25) ;  /* 0x0000006400d49947 */ /* 0x004fea0003800000 */
.L_x_24:
[----:B------:R-:W-:Y:S05]  /*1ac0*/  WARPSYNC.ALL ;  /* 0x0000000000007948 */ /* 0x000fea0003800000 */
[----:B------:R-:W-:Y:S01]  /*1ad0*/  ULEA UR4, UR38, UR44, 0x8 ;  /* 0x0000002c26047291 */ /* 0x000fe2000f8e403f */
[----:B------:R-:W-:Y:S01]  /*1ae0*/  WARPGROUP.ARRIVE ;  /* 0x00000000000079c5 */ /* 0x000fe20000000000 */
[----:B------:R-:W-:Y:S01]  /*1af0*/  ULEA UR6, UR38, UR45, 0x9 ;  /* 0x0000002d26067291 */ /* 0x000fe2000f8e483f */
[----:B-12---:R-:W-:Y:S01]  /*1b00*/  IMAD.U32 R0, RZ, RZ, UR43 ;  /* 0x0000002bff007e24 */ /* 0x006fe2000f8e00ff */
[----:B------:R-:W-:Y:S01]  /*1b10*/  UMOV UR5, 0x80000020 ;  /* 0x8000002000057882 */ /* 0x000fe20000000000 */
[----:B------:R-:W-:-:S03]  /*1b20*/  UMOV UR7, 0x80000020 ;  /* 0x8000002000077882 */ /* 0x000fc60000000000 */
[----:B------:R-:W-:-:S03]  /*1b30*/  ISETP.GE.AND P1, PT, R0, 0x1, PT ;  /* 0x000000010000780c */ /* 0x000fc60003f26270 */
[----:B------:R-:W-:Y:S01]  /*1b40*/  HGMMA.64x128x16.F32 R24, gdesc[UR4], RZ, !UPT, gsb0 ;  /* 0x01e00000041879f0 */ /* 0x000fe2000c0008ff */
[----:B------:R-:W-:Y:S02]  /*1b50*/  UIADD3 UR4, UR4, 0x2, URZ ;  /* 0x0000000204047890 */ /* 0x000fe4000fffe03f */
[----:B------:R-:W-:Y:S01]  /*1b60*/  UIADD3 UR6, UR6, 0x2, URZ ;  /* 0x0000000206067890 */ /* 0x000fe2000fffe03f */
[----:B------:R-:W-:Y:S01]  /*1b70*/  UMOV UR5, 0x80000020 ;  /* 0x8000002000057882 */ /* 0x000fe20000000000 */
[----:B------:R-:W-:Y:S01]  /*1b80*/  UMOV UR7, 0x80000020 ;  /* 0x8000002000077882 */ /* 0x000fe20000000000 */
[----:B------:R-:W-:Y:S02]  /*1b90*/  WARPGROUP.DEPBAR.LE gsb0, 0x0 ;  /* 0x00008000000079c5 */ /* 0x000fe40000010000 */
[----:B------:R-:W-:-:S06]  /*1ba0*/  WARPGROUP.ARRIVE ;  /* 0x00000000000079c5 */ /* 0x000fcc0000000000 */
[----:B------:R-:W-:Y:S03]  /*1bb0*/  HGMMA.64x128x16.F32 R24, gdesc[UR4], R24, gsb0 ;  /* 0x01e00000041879f0 */ /* 0x000fe60008000818 */
[----:B------:R-:W-:Y:S02]  /*1bc0*/  WARPGROUP.DEPBAR.LE gsb0, 0x0 ;  /* 0x00008000000079c5 */ /* 0x000fe40000010000 */
[----:B------:R-:W-:Y:S05]  /*1bd0*/  @!P1 BRA `(.L_x_26) ;  /* 0x0000000000d49947 */ /* 0x000fea0003800000 */
[----:B------:R-:W-:Y:S01]  /*1be0*/  UIADD3 UR4, UR38, 0x1, URZ ;  /* 0x0000000126047890 */ /* 0x000fe2000fffe03f */
[----:B------:R-:W-:Y:S02]  /*1bf0*/  IMAD.U32 R0, RZ, RZ, UR43 ;  /* 0x0000002bff007e24 */ /* 0x000fe4000f8e00ff */
[----:B------:R-:W-:Y:S01]  /*1c00*/  IMAD.U32 R3, RZ, RZ, UR38 ;  /* 0x00000026ff037e24 */ /* 0x000fe2000f8e00ff */
[----:B------:R-:W-:-:S04]  /*1c10*/  UISETP.NE.AND UP0, UPT, UR4, 0x12, UPT ;  /* 0x000000120400788c */ /* 0x000fc8000bf05270 */
[----:B------:R-:W-:Y:S02]  /*1c20*/  USEL UR5, URZ, 0x1, UP0 ;  /* 0x000000013f057887 */ /* 0x000fe40008000000 */
[----:B------:R-:W-:Y:S02]  /*1c30*/  USEL UR8, UR4, URZ, UP0 ;  /* 0x0000003f04087287 */ /* 0x000fe40008000000 */
[----:B------:R-:W-:-:S06]  /*1c40*/  ULOP3.LUT UR5, UR39, UR5, URZ, 0x3c, !UPT ;  /* 0x0000000527057292 */ /* 0x000fcc000f8e3c3f */
[----:B------:R-:W-:-:S07]  /*1c50*/  IMAD.U32 R6, RZ, RZ, UR5 ;  /* 0x00000005ff067e24 */ /* 0x000fce000f8e00ff */
.L_x_33:
[----:B------:R-:W-:Y:S05]  /*1c60*/  @!P0 BRA `(.L_x_27) ;  /* 0x0000000000048947 */ /* 0x000fea0003800000 */
[----:B------:R-:W-:Y:S01]  /*1c70*/  BPT.TRAP 0x1 ;  /* 0x000000040000795c */ /* 0x000fe20000300000 */
.L_x_27:
[----:B------:R-:W-:Y:S01]  /*1c80*/  ULEA UR4, UR8, UR41, 0x3 ;  /* 0x0000002908047291 */ /* 0x000fe2000f8e183f */
[----:B------:R-:W-:-:S08]  /*1c90*/  SHF.L.U32 R4, R6, 0x1f, RZ ;  /* 0x0000001f06047819 */ /* 0x000fd000000006ff */
[----:B------:R1:W2:Y:S01]  /*1ca0*/  SYNCS.PHASECHK.TRANS64.TRYWAIT P1, [UR4], R4 ;  /* 0x00000004ff0075a7 */ /* 0x0002a20008020144 */
[----:B------:R-:W-:Y:S05]  /*1cb0*/  @!P0 BRA `(.L_x_28) ;  /* 0x0000000000048947 */ /* 0x000fea0003800000 */
[----:B------:R-:W-:Y:S01]  /*1cc0*/  BPT.TRAP 0x1 ;  /* 0x000000040000795c */ /* 0x000fe20000300000 */
.L_x_28:
[----:B--2---:R-:W-:Y:S05]  /*1cd0*/  @P1 BRA `(.L_x_29) ;  /* 0x0000000000081947 */ /* 0x004fea0003800000 */
[----:B------:R-:W2:Y:S02]  /*1ce0*/  SYNCS.PHASECHK.TRANS64.TRYWAIT P1, [UR4], R4 ;  /* 0x00000004ff0075a7 */ /* 0x000ea40008020144 */
[----:B--2---:R-:W-:Y:S05]  /*1cf0*/  @!P1 BRA `(.L_x_30) ;  /* 0x0000006400589947 */ /* 0x004fea0003800000 */
.L_x_29:
[----:B------:R-:W-:Y:S01]  /*1d00*/  ULEA UR4, UR8, UR44, 0x8 ;  /* 0x0000002c08047291 */ /* 0x000fe2000f8e403f */
[----:B------:R-:W-:Y:S01]  /*1d10*/  WARPGROUP.ARRIVE ;  /* 0x00000000000079c5 */ /* 0x000fe20000000000 */
[----:B------:R-:W-:Y:S01]  /*1d20*/  ULEA UR6, UR8, UR45, 0x9 ;  /* 0x0000002d08067291 */ /* 0x000fe2000f8e483f */
[----:B------:R-:W-:Y:S01]  /*1d30*/  UMOV UR5, 0x80000020 ;  /* 0x8000002000057882 */ /* 0x000fe20000000000 */
[----:B------:R-:W-:-:S07]  /*1d40*/  UMOV UR7, 0x80000020 ;  /* 0x8000002000077882 */ /* 0x000fce0000000000 */
[----:B------:R-:W-:Y:S01]  /*1d50*/  HGMMA.64x128x16.F32 R24, gdesc[UR4], R24, gsb0 ;  /* 0x01e00000041879f0 */ /* 0x000fe20008000818 */
        /* <DEDUP_REMOVED lines=9> */
[----:B------:R-:W-:Y:S01]  /*1df0*/  BPT.TRAP 0x1 ;  /* 0x000000040000795c */ /* 0x000fe20000300000 */
.L_x_31:
[----:B------:R-:W-:-:S13]  /*1e00*/  ISETP.NE.AND P1, PT, R99, RZ, PT ;  /* 0x000000ff6300720c */ /* 0x000fda0003f25270 */
[----:B-12---:R-:W-:-:S05]  /*1e10*/  @P1 LEA R4, R3, UR41, 0x3 ;  /* 0x0000002903041c11 */ /* 0x006fca000f8e18ff */
[----:B------:R-:W-:-:S05]  /*1e20*/  @P1 VIADD R5, R4, 0x90 ;  /* 0x0000009004051836 */ /* 0x000fca0000000000 */
[----:B------:R-:W-:-:S04]  /*1e30*/  @P1 PRMT R5, R88, 0x654, R5 ;  /* 0x0000065458051816 */ /* 0x000fc80000000005 */
[----:B------:R1:W-:Y:S01]  /*1e40*/  @P1 SYNCS.ARRIVE.TRANS64.RED.A1T0 RZ, [R5+URZ], RZ ;  /* 0x000000ff05ff19a7 */ /* 0x0003e2000810043f */
[----:B------:R-:W-:-:S13]  /*1e50*/  ISETP.GT.U32.AND P1, PT, R16, 0x1, PT ;  /* 0x000000011000780c */ /* 0x000fda0003f24070 */
[----:B-1----:R-:W-:Y:S05]  /*1e60*/  @P1 BRA `(.L_x_32) ;  /* 0x0000000000041947 */ /* 0x002fea0003800000 */
[----:B------:R-:W-:Y:S01]  /*1e70*/  BPT.TRAP 0x1 ;  /* 0x000000040000795c */ /* 0x000fe20000300000 */
.L_x_32:
[----:B------:R-:W-:Y:S01]  /*1e80*/  UIADD3 UR8, UR8, 0x1, URZ ;  /* 0x0000000108087890 */ /* 0x000fe2000fffe03f */
[C---:B------:R-:W-:Y:S01]  /*1e90*/  ISETP.GT.AND P2, PT, R0.reuse, 0x1, PT ;  /* 0x000000010000780c */ /* 0x040fe20003f44270 */
[----:B------:R-:W-:Y:S02]  /*1ea0*/  VIADD R3, R3, 0x1 ;  /* 0x0000000103037836 */ /* 0x000fe40000000000 */
[----:B------:R-:W-:Y:S01]  /*1eb0*/  UISETP.NE.AND UP0, UPT, UR8, 0x12, UPT ;  /* 0x000000120800788c */ /* 0x000fe2000bf05270 */
[----:B------:R-:W-:Y:S02]  /*1ec0*/  VIADD R0, R0, 0xffffffff ;  /* 0xffffffff00007836 */ /* 0x000fe40000000000 */
[C---:B------:R-:W-:Y:S01]  /*1ed0*/  ISETP.NE.AND P1, PT, R3.reuse, 0x12, PT ;  /* 0x000000120300780c */ /* 0x040fe20003f25270 */
[----:B------:R-:W-:Y:S02]  /*1ee0*/  USEL UR4, URZ, 0x1, UP0 ;  /* 0x000000013f047887 */ /* 0x000fe40008000000 */
[----:B------:R-:W-:Y:S01]  /*1ef0*/  USEL UR8, UR8, URZ, UP0 ;  /* 0x0000003f08087287 */ /* 0x000fe20008000000 */
[----:B------:R-:W-:-:S03]  /*1f00*/  SEL R3, R3, RZ, P1 ;  /* 0x000000ff03037207 */ /* 0x000fc60000800000 */
[----:B------:R-:W-:Y:S01]  /*1f10*/  LOP3.LUT R6, R6, UR4, RZ, 0x3c, !PT ;  /* 0x0000000406067c12 */ /* 0x000fe2000f8e3cff */
[----:B------:R-:W-:Y:S07]  /*1f20*/  @P2 BRA `(.L_x_33) ;  /* 0xfffffffc004c2947 */ /* 0x000fee000383ffff */
.L_x_26:
[----:B------:R-:W1:Y:S01]  /*1f30*/  LDC R0, c[0x0][0x28c] ;  /* 0x0000a300ff007b82 */ /* 0x000e620000000800 */
[----:B------:R2:W-:Y:S01]  /*1f40*/  SYNCS.ARRIVE.TRANS64.A1T0 RZ, [R95+UR47], RZ ;  /* 0x000000ff5fff79a7 */ /* 0x0005e2000810002f */
[----:B-1----:R-:W-:-:S13]  /*1f50*/  ISETP.GE.AND P1, PT, R0, 0x1, PT ;  /* 0x000000010000780c */ /* 0x002fda0003f26270 */
[----:B--2---:R-:W-:Y:S05]  /*1f60*/  @!P1 BRA `(.L_x_34) ;  /* 0x0000000000449947 */ /* 0x004fea0003800000 */
[----:B------:R-:W-:Y:S05]  /*1f70*/  @!P0 BRA `(.L_x_35) ;  /* 0x0000000000048947 */ /* 0x000fea0003800000 */
[----:B------:R-:W-:Y:S01]  /*1f80*/  BPT.TRAP 0x1 ;  /* 0x000000040000795c */ /* 0x000fe20000300000 */
.L_x_35:
[----:B------:R-:W-:-:S13]  /*1f90*/  ISETP.NE.AND P0, PT, R99, RZ, PT ;  /* 0x000000ff6300720c */ /* 0x000fda0003f05270 */
[----:B------:R-:W-:-:S05]  /*1fa0*/  VOTEU.ANY UP0, P0 ;  /* 0x00000000003f7886 */ /* 0x000fca0000000100 */
[----:B------:R-:W-:-:S06]  /*1fb0*/  @UP0 UIADD3 UR4, UR43, UR38, URZ ;  /* 0x000000262b040290 */ /* 0x000fcc000fffe03f */
[----:B------:R-:W-:Y:S02]  /*1fc0*/  IMAD.U32 R4, RZ, RZ, UR4 ;  /* 0x00000004ff047e24 */ /* 0x000fe4000f8e00ff */
[----:B------:R-:W-:Y:S02]  /*1fd0*/  IMAD.U32 R3, RZ, RZ, UR4 ;  /* 0x00000004ff037e24 */ /* 0x000fe4000f8e00ff */
[----:B------:R-:W-:-:S05]  /*1fe0*/  @P0 IMAD.WIDE.U32 R4, R4, 0x38e38e39, RZ ;  /* 0x38e38e3904040825 */ /* 0x000fca00078e00ff */
[----:B------:R-:W-:-:S05]  /*1ff0*/  @P0 SHF.R.U32.HI R0, RZ, 0x2, R5 ;  /* 0x00000002ff000819 */ /* 0x000fca0000011605 */
[----:B------:R-:W-:-:S05]  /*2000*/  @P0 IMAD R0, R0, -0x12, R3 ;  /* 0xffffffee00000824 */ /* 0x000fca00078e0203 */
[----:B------:R-:W-:-:S05]  /*2010*/  @P0 LEA R0, R0, UR41, 0x3 ;  /* 0x0000002900000c11 */ /* 0x000fca000f8e18ff */
[----:B------:R-:W-:-:S05]  /*2020*/  @P0 VIADD R3, R0, 0x90 ;  /* 0x0000009000030836 */ /* 0x000fca0000000000 */
[----:B------:R-:W-:-:S04]  /*2030*/  @P0 PRMT R3, R88, 0x654, R3 ;  /* 0x0000065458030816 */ /* 0x000fc80000000003 */
[----:B------:R1:W-:Y:S01]  /*2040*/  @P0 SYNCS.ARRIVE.TRANS64.RED.A1T0 RZ, [R3+URZ], RZ ;  /* 0x000000ff03ff09a7 */ /* 0x0003e2000810043f */
[----:B------:R-:W-:-:S13]  /*2050*/  ISETP.GT.U32.AND P0, PT, R16, 0x1, PT ;  /* 0x000000011000780c */ /* 0x000fda0003f04070 */
[----:B-1----:R-:W-:Y:S05]  /*2060*/  @P0 BRA `(.L_x_34) ;  /* 0x0000000000040947 */ /* 0x002fea0003800000 */
[----:B------:R-:W-:Y:S01]  /*2070*/  BPT.TRAP 0x1 ;  /* 0x000000040000795c */ /* 0x000fe20000300000 */
.L_x_34:
[----:B------:R-:W-:Y:S01]  /*2080*/  SHF.L.U32 R3, R103, 0x1f, RZ ;  /* 0x0000001f67037819 */ /* 0x000fe200000006ff */
[----:B------:R-:W-:Y:S01]  /*2090*/  UIADD3 UR38, UR46, UR38, URZ ;  /* 0x000000262e267290 */ /* 0x000fe2000fffe03f */
[----:B------:R-:W1:Y:S01]  /*20a0*/  LDC R0, c[0x0][0x288] ;  /* 0x0000a200ff007b82 */ /* 0x000e620000000800 */
[----:B------:R-:W-:Y:S01]  /*20b0*/  UISETP.GE.U32.AND UP1, UPT, UR46, 0x12, UPT ;  /* 0x000000122e00788c */ /* 0x000fe2000bf26070 */
[----:B------:R-:W-:Y:S01]  /*20c0*/  IMAD.SHL.U32 R10, R91, 0x2, RZ ;  /* 0x000000025b0a7824 */ /* 0x000fe200078e00ff */
[----:B------:R-:W-:Y:S02]  /*20d0*/  UISETP.GT.U32.AND UP0, UPT, UR38, 0x11, UPT ;  /* 0x000000112600788c */ /* 0x000fe4000bf04070 */
[----:B------:R-:W-:Y:S02]  /*20e0*/  UIMAD.WIDE.U32 UR4, UR38, 0x38e38e39, URZ ;  /* 0x38e38e39260478a5 */ /* 0x000fe4000f8e003f */
[----:B------:R-:W-:Y:S01]  /*20f0*/  UISETP.LT.U32.AND UP0, UPT, UR46, 0x12, UP0 ;  /* 0x000000122e00788c */ /* 0x000fe20008701070 */
[----:B------:R-:W2:Y:S01]  /*2100*/  SYNCS.PHASECHK.TRANS64.TRYWAIT P0, [R94+UR42+0x10], R3 ;  /* 0x000010035e0075a7 */ /* 0x000ea2000800016a */
[----:B------:R-:W-:Y:S01]  /*2110*/  USHF.R.U32.HI UR4, URZ, 0x2, UR5 ;  /* 0x000000023f047899 */ /* 0x000fe20008011605 */
[----:B------:R-:W-:Y:S01]  /*2120*/  SHF.R.S32.HI R11, RZ, 0x1f, R10 ;  /* 0x0000001fff0b7819 */ /* 0x000fe2000001140a */
[----:B------:R-:W-:-:S02]  /*2130*/  USEL UR6, URZ, 0x1, !UP0 ;  /* 0x000000013f067887 */ /* 0x000fc4000c000000 */
[----:B------:R-:W-:Y:S02]  /*2140*/  UIMAD UR38, UR4, -0x12, UR38 ;  /* 0xffffffee042678a4 */ /* 0x000fe4000f8e0226 */
[----:B------:R-:W-:-:S04]  /*2150*/  ULOP3.LUT UR39, UR39, UR6, URZ, 0x3c, !UPT ;  /* 0x0000000627277292 */ /* 0x000fc8000f8e3c3f */
[----:B------:R-:W-:Y:S01]  /*2160*/  @UP1 ULOP3.LUT UR39, UR39, 0x1, UR4, 0x78, !UPT ;  /* 0x0000000127271892 */ /* 0x000fe2000f8e7804 */
[----:B-12---:R-:W-:Y:S11]  /*2170*/  @!P0 BRA `(.L_x_36) ;  /* 0x0000006000508947 */ /* 0x006ff60003800000 */
.L_x_204:
[----:B------:R-:W-:Y:S01]  /*2180*/  IMAD.SHL.U32 R9, R19, 0x40, RZ ;  /* 0x0000004013097824 */ /* 0x000fe200078e00ff */
[----:B------:R-:W-:Y:S01]  /*2190*/  ULDC UR6, c[0x0][0x284] ;  /* 0x0000a10000067ab9 */ /* 0x000fe20000000800 */
[----:B------:R-:W-:Y:S01]  /*21a0*/  IMAD.SHL.U32 R20, R22, 0x80, RZ ;  /* 0x0000008016147824 */ /* 0x000fe200078e00ff */
[----:B0-----:R-:W-:Y:S01]  /*21b0*/  SHF.R.S32.HI R13, RZ, 0x1f, R2 ;  /* 0x0000001fff0d7819 */ /* 0x001fe20000011402 */
[----:B------:R-:W-:Y:S01]  /*21c0*/  ULDC.64 UR4, c[0x0][0x5d0] ;  /* 0x0001740000047ab9 */ /* 0x000fe20000000a00 */
[----:B------:R-:W-:Y:S01]  /*21d0*/  ISETP.GE.AND P0, PT, R9, UR6, PT ;  /* 0x0000000609007c0c */ /* 0x000fe2000bf06270 */
[----:B------:R-:W-:Y:S01]  /*21e0*/  IMAD.WIDE.U32 R4, R2, UR4, R10 ;  /* 0x0000000402047c25 */ /* 0x000fe2000f8e000a */
[----:B------:R-:W-:Y:S02]  /*21f0*/  SHF.R.S32.HI R21, RZ, 0x1f, R20 ;  /* 0x0000001fff157819 */ /* 0x000fe40000011414 */
[C---:B------:R-:W-:Y:S01]  /*2200*/  ISETP.GE.OR P0, PT, R20.reuse, R0, P0 ;  /* 0x000000001400720c */ /* 0x040fe20000706670 */
[----:B-1----:R-:W-:Y:S01]  /*2210*/  IMAD R3, R13, UR4, RZ ;  /* 0x000000040d037c24 */ /* 0x002fe2000f8e02ff */
[----:B------:R-:W-:-:S03]  /*2220*/  IADD3 R4, P1, R20, R4, RZ ;  /* 0x0000000414047210 */ /* 0x000fc60007f3e0ff */
[----:B------:R-:W-:-:S05]  /*2230*/  IMAD R3, R2, UR5, R3 ;  /* 0x0000000502037c24 */ /* 0x000fca000f8e0203 */
[----:B------:R-:W-:-:S03]  /*2240*/  IADD3.X R5, R21, R5, R3, P1, !PT ;  /* 0x0000000515057210 */ /* 0x000fc60000ffe403 */
[----:B------:R-:W-:Y:S05]  /*2250*/  @P0 BRA `(.L_x_37) ;  /* 0x00000040001c0947 */ /* 0x000fea0003800000 */
[----:B------:R-:W0:Y:S01]  /*2260*/  LDC.64 R6, c[0x0][0x5c8] ;  /* 0x00017200ff067b82 */ /* 0x000e220000000a00 */
[----:B-----5:R-:W-:Y:S01]  /*2270*/  FSETP.NEU.AND P1, PT, R90, RZ, PT ;  /* 0x000000ff5a00720b */ /* 0x020fe20003f2d000 */
[----:B------:R-:W-:Y:S01]  /*2280*/  IMAD R3, R91, -0x2, R0 ;  /* 0xfffffffe5b037824 */ /* 0x000fe200078e0200 */
[----:B------:R-:W-:Y:S01]  /*2290*/  BSSY B0, `(.L_x_37) ;  /* 0x0000403000007945 */ /* 0x000fe20003800000 */
[----:B------:R-:W-:-:S04]  /*22a0*/  IMAD.WIDE R104, R19, 0x40, R92 ;  /* 0x0000004013687825 */ /* 0x000fc800078e025c */
[----:B------:R-:W-:Y:S02]  /*22b0*/  IMAD.IADD R3, R3, 0x1, -R20 ;  /* 0x0000000103037824 */ /* 0x000fe400078e0a14 */
[----:B------:R-:W-:-:S03]  /*22c0*/  IMAD.IADD R0, R98, 0x1, -R9 ;  /* 0x0000000162007824 */ /* 0x000fc600078e0a09 */
[----:B------:R-:W-:-:S04]  /*22d0*/  ISETP.GT.AND P0, PT, R3, RZ, PT ;  /* 0x000000ff0300720c */ /* 0x000fc80003f04270 */
[----:B------:R-:W-:Y:S01]  /*22e0*/  ISETP.GT.AND P3, PT, R0, RZ, P0 ;  /* 0x000000ff0000720c */ /* 0x000fe20000764270 */
[-C--:B0-----:R-:W-:Y:S02]  /*22f0*/  IMAD R8, R105, R6.reuse, RZ ;  /* 0x0000000669087224 */ /* 0x081fe400078e02ff */
[----:B------:R-:W-:-:S04]  /*2300*/  IMAD.WIDE.U32 R106, R104, R6, R4 ;  /* 0x00000006686a7225 */ /* 0x000fc800078e0004 */
[----:B------:R-:W-:-:S04]  /*2310*/  IMAD R5, R104, R7, R8 ;  /* 0x0000000768057224 */ /* 0x000fc800078e0208 */
[----:B------:R-:W-:Y:S01]  /*2320*/  IMAD.IADD R115, R107, 0x1, R5 ;  /* 0x000000016b737824 */ /* 0x000fe200078e0205 */
[----:B------:R-:W-:Y:S06]  /*2330*/  @!P1 BRA `(.L_x_38) ;  /* 0x0000002c00289947 */ /* 0x000fec0003800000 */
[----:B------:R-:W0:Y:S01]  /*2340*/  LDC.64 R108, c[0x0][0x5b8] ;  /* 0x00016e00ff6c7b82 */ /* 0x000e220000000a00 */
[----:B------:R-:W-:-:S07]  /*2350*/  ULDC.64 UR4, c[0x0][0x5c0] ;  /* 0x0001700000047ab9 */ /* 0x000fce0000000a00 */
[----:B------:R-:W1:Y:S08]  /*2360*/  LDC.64 R110, c[0x0][0x5b0] ;  /* 0x00016c00ff6e7b82 */ /* 0x000e700000000a00 */
[----:B------:R-:W2:Y:S01]  /*2370*/  LDC.64 R112, c[0x0][0x5a8] ;  /* 0x00016a00ff707b82 */ /* 0x000ea20000000a00 */
[-C--:B0-----:R-:W-:Y:S02]  /*2380*/  IMAD R8, R13, R108.reuse, RZ ;  /* 0x0000006c0d087224 */ /* 0x081fe400078e02ff */
[----:B------:R-:W-:-:S04]  /*2390*/  IMAD.WIDE.U32 R4, R2, R108, R10 ;  /* 0x0000006c02047225 */ /* 0x000fc800078e000a */
[----:B------:R-:W-:Y:S01]  /*23a0*/  IMAD R107, R2, R109, R8 ;  /* 0x0000006d026b7224 */ /* 0x000fe200078e0208 */
[----:B------:R-:W-:Y:S01]  /*23b0*/  IADD3 R12, P1, R20, R4, RZ ;  /* 0x00000004140c7210 */ /* 0x000fe20007f3e0ff */
[----:B-1----:R-:W-:-:S03]  /*23c0*/  IMAD R4, R105, R110, RZ ;  /* 0x0000006e69047224 */ /* 0x002fc600078e02ff */
[----:B------:R-:W-:Y:S01]  /*23d0*/  IADD3.X R13, R21, R5, R107, P1, !PT ;  /* 0x00000005150d7210 */ /* 0x000fe20000ffe46b */
[C---:B------:R-:W-:Y:S02]  /*23e0*/  IMAD R109, R104.reuse, R111, R4 ;  /* 0x0000006f686d7224 */ /* 0x040fe400078e0204 */
[----:B------:R-:W-:-:S04]  /*23f0*/  IMAD.WIDE.U32 R4, R104, R110, R12 ;  /* 0x0000006e68047225 */ /* 0x000fc800078e000c */
[----:B------:R-:W-:Y:S01]  /*2400*/  IMAD.IADD R5, R5, 0x1, R109 ;  /* 0x0000000105057824 */ /* 0x000fe200078e026d */
[----:B--2---:R-:W-:-:S04]  /*2410*/  LEA R14, P1, R4, R112, 0x1 ;  /* 0x00000070040e7211 */ /* 0x004fc800078208ff */
[----:B------:R-:W-:-:S05]  /*2420*/  LEA.HI.X R15, R4, R113, R5, 0x1, P1 ;  /* 0x00000071040f7211 */ /* 0x000fca00008f0c05 */
[----:B------:R0:W2:Y:S01]  /*2430*/  @P3 LDG.E.LTC128B.U16 R19, desc[UR36][R14.64] ;  /* 0x000000240e133981 */ /* 0x0000a2000c1e1520 */
[----:B------:R-:W-:Y:S01]  /*2440*/  IMAD.WIDE.U32 R4, R104, R110, R20 ;  /* 0x0000006e68047225 */ /* 0x000fe200078e0014 */
[----:B------:R-:W-:Y:S02]  /*2450*/  BSSY B1, `(.L_x_39) ;  /* 0x0000014000017945 */ /* 0x000fe40003800000 */
[----:B------:R-:W-:-:S04]  /*2460*/  IADD3 R100, P1, R10, R4, RZ ;  /* 0x000000040a647210 */ /* 0x000fc80007f3e0ff */
[----:B------:R-:W-:Y:S01]  /*2470*/  IADD3.X R101, R11, R109, R5, P1, !PT ;  /* 0x0000006d0b657210 */ /* 0x000fe20000ffe405 */
[----:B0-----:R-:W-:Y:S01]  /*2480*/  IMAD.SHL.U32 R14, R110, 0x8, RZ ;  /* 0x000000086e0e7824 */ /* 0x001fe200078e00ff */
[----:B------:R-:W-:Y:S02]  /*2490*/  LEA R8, P1, R106, UR4, 0x1 ;  /* 0x000000046a087c11 */ /* 0x000fe4000f8208ff */
[----:B------:R-:W-:Y:S01]  /*24a0*/  SHF.L.U64.HI R15, R110, 0x3, R111 ;  /* 0x000000036e0f7819 */ /* 0x000fe2000001026f */
[----:B------:R-:W-:-:S04]  /*24b0*/  IMAD.WIDE.U32 R100, R2, R108, R100 ;  /* 0x0000006c02647225 */ /* 0x000fc800078e0064 */
[----:B------:R-:W-:Y:S01]  /*24c0*/  IMAD.IADD R5, R107, 0x1, R101 ;  /* 0x000000016b057824 */ /* 0x000fe200078e0265 */
[----:B------:R-:W-:-:S04]  /*24d0*/  LEA R4, P4, R100, R112, 0x1 ;  /* 0x0000007064047211 */ /* 0x000fc800078808ff */
[----:B------:R-:W-:Y:S01]  /*24e0*/  LEA.HI.X R5, R100, R113, R5, 0x1, P4 ;  /* 0x0000007164057211 */ /* 0x000fe200020f0c05 */
[----:B--2---:R-:W-:-:S05]  /*24f0*/  HADD2.F32 R9, -RZ, R19.H0_H0 ;  /* 0x20000013ff097230 */ /* 0x004fca0000004100 */
[----:B------:R-:W-:-:S04]  /*2500*/  FMUL R9, R9, R90 ;  /* 0x0000005a09097220 */ /* 0x000fc80000400000 */
[----:B------:R-:W-:Y:S01]  /*2510*/  FFMA R24, R24, R89, R9 ;  /* 0x0000005918187223 */ /* 0x000fe20000000009 */
[----:B------:R-:W-:Y:S02]  /*2520*/  LEA.HI.X R9, R106, UR5, R115, 0x1, P1 ;  /* 0x000000056a097c11 */ /* 0x000fe400088f0c73 */
[----:B------:R-:W-:Y:S02]  /*2530*/  ISETP.GT.AND P1, PT, R3, 0x1, PT ;  /* 0x000000010300780c */ /* 0x000fe40003f24270 */
[----:B------:R-:W-:Y:S02]  /*2540*/  F2FP.F16.F32.PACK_AB R24, RZ, R24 ;  /* 0x00000018ff18723e */ /* 0x000fe400000000ff */
[----:B------:R-:W-:-:S03]  /*2550*/  ISETP.GT.AND P2, PT, R0, RZ, P1 ;  /* 0x000000ff0000720c */ /* 0x000fc60000f44270 */
[----:B------:R0:W-:Y:S10]  /*2560*/  @P3 STG.E.U16 desc[UR36][R8.64], R24 ;  /* 0x0000001808003986 */ /* 0x0001f4000c101524 */
[----:B------:R-:W-:Y:S05]  /*2570*/  @!P2 BRA `(.L_x_40) ;  /* 0x000000000004a947 */ /* 0x000fea0003800000 */
[----:B------:R1:W5:Y:S02]  /*2580*/  LDG.E.LTC128B.U16 R19, desc[UR36][R4.64+0x2] ;  /* 0x0000022404137981 */ /* 0x000364000c1e1520 */
.L_x_40:
[----:B------:R-:W-:Y:S05]  /*2590*/  BSYNC B1 ;  /* 0x0000000000017941 */ /* 0x000fea0003800000 */
.L_x_39:
[----:B-----5:R-:W-:Y:S01]  /*25a0*/  HADD2.F32 R101, -RZ, R19.H0_H0 ;  /* 0x20000013ff657230 */ /* 0x020fe20000004100 */
[----:B------:R-:W-:Y:S01]  /*25b0*/  ISETP.GT.AND P0, PT, R0, 0x8, P0 ;  /* 0x000000080000780c */ /* 0x000fe20000704270 */
[----:B------:R-:W-:-:S04]  /*25c0*/  IMAD.WIDE.U32 R14, R104, R110, R14 ;  /* 0x0000006e680e7225 */ /* 0x000fc800078e000e */
[----:B------:R-:W-:Y:S01]  /*25d0*/  FMUL R22, R101, R90 ;  /* 0x0000005a65167220 */ /* 0x000fe20000400000 */
[----:B------:R-:W-:Y:S01]  /*25e0*/  IMAD.IADD R109, R109, 0x1, R15 ;  /* 0x000000016d6d7824 */ /* 0x000fe200078e020f */
[----:B------:R-:W-:Y:S02]  /*25f0*/  IADD3 R15, P3, R12, R14, RZ ;  /* 0x0000000e0c0f7210 */ /* 0x000fe40007f7e0ff */
[----:B------:R-:W-:-:S03]  /*2600*/  FFMA R22, R25, R89, R22 ;  /* 0x0000005919167223 */ /* 0x000fc60000000016 */
[----:B0-----:R-:W-:Y:S01]  /*2610*/  IMAD.X R24, R109, 0x1, R13, P3 ;  /* 0x000000016d187824 */ /* 0x001fe200018e060d */
[C---:B------:R-:W-:Y:S02]  /*2620*/  LEA R12, P3, R15.reuse, R112, 0x1 ;  /* 0x000000700f0c7211 */ /* 0x040fe400078608ff */
[----:B------:R-:W-:Y:S02]  /*2630*/  F2FP.F16.F32.PACK_AB R22, RZ, R22 ;  /* 0x00000016ff16723e */ /* 0x000fe400000000ff */
[----:B------:R-:W-:Y:S02]  /*2640*/  LEA.HI.X R13, R15, R113, R24, 0x1, P3 ;  /* 0x000000710f0d7211 */ /* 0x000fe400018f0c18 */
[----:B------:R-:W-:Y:S02]  /*2650*/  PRMT R15, R22, 0x7610, R15 ;  /* 0x00007610160f7816 */ /* 0x000fe4000000000f */
[----:B------:R-:W-:-:S03]  /*2660*/  PRMT R22, R19, 0x7610, R22 ;  /* 0x0000761013167816 */ /* 0x000fc60000000016 */
[----:B------:R0:W-:Y:S04]  /*2670*/  @P2 STG.E.U16 desc[UR36][R8.64+0x2], R15 ;  /* 0x0000020f08002986 */ /* 0x0001e8000c101524 */
[----:B------:R-:W2:Y:S01]  /*2680*/  @P0 LDG.E.LTC128B.U16 R22, desc[UR36][R12.64] ;  /* 0x000000240c160981 */ /* 0x000ea2000c1e1520 */
[----:B------:R-:W-:Y:S01]  /*2690*/  IADD3 R14, P2, P3, R10, R14, R20 ;  /* 0x0000000e0a0e7210 */ /* 0x000fe20007b5e014 */
[----:B------:R-:W-:Y:S01]  /*26a0*/  BSSY B1, `(.L_x_41) ;  /* 0x0000011000017945 */ /* 0x000fe20003800000 */
[----:B------:R-:W-:Y:S02]  /*26b0*/  SHF.L.U64.HI R7, R6, 0x4, R7 ;  /* 0x0000000406077819 */ /* 0x000fe40000010207 */
[----:B------:R-:W-:Y:S02]  /*26c0*/  ISETP.GT.AND P1, PT, R0, 0x8, P1 ;  /* 0x000000080000780c */ /* 0x000fe40000f24270 */
[----:B0-----:R-:W-:-:S02]  /*26d0*/  IADD3.X R15, R11, R109, R21, P2, P3 ;  /* 0x0000006d0b0f7210 */ /* 0x001fc400017e6415 */
[----:B------:R-:W-:Y:S01]  /*26e0*/  LEA R10, P2, R6, R8, 0x4 ;  /* 0x00000008060a7211 */ /* 0x000fe200078420ff */
[----:B------:R-:W-:-:S04]  /*26f0*/  IMAD.WIDE.U32 R14, R2, R108, R14 ;  /* 0x0000006c020e7225 */ /* 0x000fc800078e000e */
[----:B------:R-:W-:Y:S01]  /*2700*/  IMAD.X R11, R7, 0x1, R9, P2 ;  /* 0x00000001070b7824 */ /* 0x000fe200010e0609 */
[----:B------:R-:W-:Y:S01]  /*2710*/  LEA R6, P3, R14, R112, 0x1 ;  /* 0x000000700e067211 */ /* 0x000fe200078608ff */
[----:B------:R-:W-:-:S05]  /*2720*/  IMAD.IADD R2, R107, 0x1, R15 ;  /* 0x000000016b027824 */ /* 0x000fca00078e020f */
[----:B------:R-:W-:Y:S01]  /*2730*/  LEA.HI.X R7, R14, R113, R2, 0x1, P3 ;  /* 0x000000710e077211 */ /* 0x000fe200018f0c02 */
[----:B--2---:R-:W-:-:S05]  /*2740*/  HADD2.F32 R19, -RZ, R22.H0_H0 ;  /* 0x20000016ff137230 */ /* 0x004fca0000004100 */
[----:B------:R-:W-:-:S04]  /*2750*/  FMUL R19, R19, R90 ;  /* 0x0000005a13137220 */ /* 0x000fc80000400000 */
[----:B------:R-:W-:-:S05]  /*2760*/  FFMA R19, R26, R89, R19 ;  /* 0x000000591a137223 */ /* 0x000fca0000000013 */
[----:B------:R-:W-:-:S05]  /*2770*/  F2FP.F16.F32.PACK_AB R19, RZ, R19 ;  /* 0x00000013ff13723e */ /* 0x000fca00000000ff */
[----:B------:R0:W-:Y:S01]  /*2780*/  @P0 STG.E.U16 desc[UR36][R10.64], R19 ;  /* 0x000000130a000986 */ /* 0x0001e2000c101524 */
[----:B------:R-:W-:Y:S05]  /*2790*/  @!P1 BRA `(.L_x_42) ;  /* 0x0000000000049947 */ /* 0x000fea0003800000 */
[----:B------:R2:W5:Y:S02]  /*27a0*/  LDG.E.LTC128B.U16 R22, desc[UR36][R6.64+0x2] ;  /* 0x0000022406167981 */ /* 0x000564000c1e1520 */
.L_x_42:
[----:B------:R-:W-:Y:S05]  /*27b0*/  BSYNC B1 ;  /* 0x0000000000017941 */ /* 0x000fea0003800000 */
.L_x_41:
[----:B-----5:R-:W-:Y:S01]  /*27c0*/  HADD2.F32 R13, -RZ, R22.H0_H0 ;  /* 0x20000016ff0d7230 */ /* 0x020fe20000004100 */
[----:B------:R-:W-:Y:S01]  /*27d0*/  ISETP.GT.AND P0, PT, R3, 0x8, PT ;  /* 0x000000080300780c */ /* 0x000fe20003f04270 */
[----:B------:R-:W-:Y:S03]  /*27e0*/  BSSY B1, `(.L_x_43) ;  /* 0x0000008000017945 */ /* 0x000fe60003800000 */
[----:B------:R-:W-:Y:S01]  /*27f0*/  FMUL R2, R13, R90 ;  /* 0x0000005a0d027220 */ /* 0x000fe20000400000 */
[----:B------:R-:W-:-:S03]  /*2800*/  ISETP.GT.AND P2, PT, R0, RZ, P0 ;  /* 0x000000ff0000720c */ /* 0x000fc60000744270 */
[----:B------:R-:W-:-:S05]  /*2810*/  FFMA R2, R27, R89, R2 ;  /* 0x000000591b027223 */ /* 0x000fca0000000002 */
[----:B------:R-:W-:-:S05]  /*2820*/  F2FP.F16.F32.PACK_AB R2, RZ, R2 ;  /* 0x00000002ff02723e */ /* 0x000fca00000000ff */
[----:B------:R3:W-:Y:S01]  /*2830*/  @P1 STG.E.U16 desc[UR36][R10.64+0x2], R2 ;  /* 0x000002020a001986 */ /* 0x0007e2000c101524 */
[----:B------:R-:W-:Y:S05]  /*2840*/  @!P2 BRA `(.L_x_44) ;  /* 0x000000000004a947 */ /* 0x000fea0003800000 */
[----:B------:R4:W5:Y:S02]  /*2850*/  LDG.E.LTC128B.U16 R22, desc[UR36][R4.64+0x10] ;  /* 0x0000102404167981 */ /* 0x000964000c1e1520 */
.L_x_44:
[----:B------:R-:W-:Y:S05]  /*2860*/  BSYNC B1 ;  /* 0x0000000000017941 */ /* 0x000fea0003800000 */
.L_x_43:
        /* <DEDUP_REMOVED lines=10> */
.L_x_46:
[----:B------:R-:W-:Y:S05]  /*2910*/  BSYNC B1 ;  /* 0x0000000000017941 */ /* 0x000fea0003800000 */
.L_x_45:
[----:B0----5:R-:W-:Y:S01]  /*2920*/  HADD2.F32 R13, -RZ, R22.H0_H0 ;  /* 0x20000016ff0d7230 */ /* 0x021fe20000004100 */
[----:B------:R-:W-:Y:S01]  /*2930*/  ISETP.GT.AND P0, PT, R0, 0x8, P0 ;  /* 0x000000080000780c */ /* 0x000fe20000704270 */
[----:B------:R-:W-:Y:S03]  /*2940*/  BSSY B1, `(.L_x_47) ;  /* 0x0000007000017945 */ /* 0x000fe60003800000 */
[----:B---3--:R-:W-:-:S04]  /*2950*/  FMUL R2, R13, R90 ;  /* 0x0000005a0d027220 */ /* 0x008fc80000400000 */
[----:B------:R-:W-:-:S05]  /*2960*/  FFMA R2, R29, R89, R2 ;  /* 0x000000591d027223 */ /* 0x000fca0000000002 */
[----:B------:R-:W-:-:S05]  /*2970*/  F2FP.F16.F32.PACK_AB R2, RZ, R2 ;  /* 0x00000002ff02723e */ /* 0x000fca00000000ff */
[----:B------:R0:W-:Y:S01]  /*2980*/  @P3 STG.E.U16 desc[UR36][R8.64+0x12], R2 ;  /* 0x0000120208003986 */ /* 0x0001e2000c101524 */
[----:B------:R-:W-:Y:S05]  /*2990*/  @!P0 BRA `(.L_x_48) ;  /* 0x0000000000048947 */ /* 0x000fea0003800000 */
[----:B------:R3:W5:Y:S02]  /*29a0*/  LDG.E.LTC128B.U16 R22, desc[UR36][R6.64+0x10] ;  /* 0x0000102406167981 */ /* 0x000764000c1e1520 */
.L_x_48:
[----:B------:R-:W-:Y:S05]  /*29b0*/  BSYNC B1 ;  /* 0x0000000000017941 */ /* 0x000fea0003800000 */
.L_x_47:
[----:B-----5:R-:W-:Y:S01]  /*29c0*/  HADD2.F32 R13, -RZ, R22.H0_H0 ;  /* 0x20000016ff0d7230 */ /* 0x020fe20000004100 */
[----:B------:R-:W-:Y:S01]  /*29d0*/  ISETP.GT.AND P1, PT, R0, 0x8, P1 ;  /* 0x000000080000780c */ /* 0x000fe20000f24270 */
[----:B------:R-:W-:Y:S03]  /*29e0*/  BSSY B1, `(.L_x_49) ;  /* 0x0000007000017945 */ /* 0x000fe60003800000 */
[----:B------:R-:W-:-:S04]  /*29f0*/  FMUL R13, R13, R90 ;  /* 0x0000005a0d0d7220 */ /* 0x000fc80000400000 */
[----:B------:R-:W-:-:S05]  /*2a00*/  FFMA R13, R30, R89, R13 ;  /* 0x000000591e0d7223 */ /* 0x000fca000000000d */
[----:B------:R-:W-:-:S05]  /*2a10*/  F2FP.F16.F32.PACK_AB R13, RZ, R13 ;  /* 0x0000000dff0d723e */ /* 0x000fca00000000ff */
[----:B------:R0:W-:Y:S01]  /*2a20*/  @P0 STG.E.U16 desc[UR36][R10.64+0x10], R13 ;  /* 0x0000100d0a000986 */ /* 0x0001e2000c101524 */
[----:B------:R-:W-:Y:S05]  /*2a30*/  @!P1 BRA `(.L_x_50) ;  /* 0x0000000000049947 */ /* 0x000fea0003800000 */
[----:B------:R0:W5:Y:S02]  /*2a40*/  LDG.E.LTC128B.U16 R22, desc[UR36][R6.64+0x12] ;  /* 0x0000122406167981 */ /* 0x000164000c1e1520 */
.L_x_50:
[----:B------:R-:W-:Y:S05]  /*2a50*/  BSYNC B1 ;  /* 0x0000000000017941 */ /* 0x000fea0003800000 */
.L_x_49:
[----:B0----5:R-:W-:Y:S01]  /*2a60*/  HADD2.F32 R13, -RZ, R22.H0_H0 ;  /* 0x20000016ff0d7230 */ /* 0x021fe20000004100 */
        /* <DEDUP_REMOVED lines=9> */
.L_x_52:
[----:B------:R-:W-:Y:S05]  /*2b00*/  BSYNC B1 ;  /* 0x0000000000017941 */ /* 0x000fea0003800000 */
.L_x_51:
        /* <DEDUP_REMOVED lines=10> */
.L_x_54:
[----:B------:R-:W-:Y:S05]  /*2bb0*/  BSYNC B1 ;  /* 0x0000000000017941 */ /* 0x000fea0003800000 */
.L_x_53:
[----:B0----5:R-:W-:Y:S01]  /*2bc0*/  HADD2.F32 R13, -RZ, R22.H0_H0 ;  /* 0x20000016ff0d7230 */ /* 0x021fe20000004100 */
        /* <DEDUP_REMOVED lines=8> */
.L_x_56:
[----:B------:R-:W-:Y:S05]  /*2c50*/  BSYNC B1 ;  /* 0x0000000000017941 */ /* 0x000fea0003800000 */
.L_x_55:
        /* <DEDUP_REMOVED lines=9> */
.L_x_58:
[----:B------:R-:W-:Y:S05]  /*2cf0*/  BSYNC B1 ;  /* 0x0000000000017941 */ /* 0x000fea0003800000 */
.L_x_57:
        /* <DEDUP_REMOVED lines=10> */
.L_x_60:
[----:B------:R-:W-:Y:S05]  /*2da0*/  BSYNC B1 ;  /* 0x0000000000017941 */ /* 0x000fea0003800000 */
.L_x_59:
        /* <DEDUP_REMOVED lines=10> */
.L_x_62:
[----:B------:R-:W-:Y:S05]  /*2e50*/  BSYNC B1 ;  /* 0x0000000000017941 */ /* 0x000fea0003800000 */
.L_x_61:
        /* <DEDUP_REMOVED lines=9> */
.L_x_64:
[----:B------:R-:W-:Y:S05]  /*2ef0*/  BSYNC B1 ;  /* 0x0000000000017941 */ /* 0x000fea0003800000 */
.L_x_63:
        /* <DEDUP_REMOVED lines=9> */
.L_x_66:
[----:B------:R-:W-:Y:S05]  /*2f90*/  BSYNC B1 ;  /* 0x0000000000017941 */ /* 0x000fea0003800000 */
.L_x_65:
        /* <DEDUP_REMOVED lines=10> */
.L_x_68:
[----:B------:R-:W-:Y:S05]  /*3040*/  BSYNC B1 ;  /* 0x0000000000017941 */ /* 0x000fea0003800000 */
.L_x_67:
        /* <DEDUP_REMOVED lines=10> */
.L_x_70:
[----:B------:R-:W-:Y:S05]  /*30f0*/  BSYNC B1 ;  /* 0x0000000000017941 */ /* 0x000fea0003800000 */
.L_x_69:
        /* <DEDUP_REMOVED lines=9> */
.L_x_72:
[----:B------:R-:W-:Y:S05]  /*3190*/  BSYNC B1 ;  /* 0x0000000000017941 */ /* 0x000fea0003800000 */
.L_x_71:
        /* <DEDUP_REMOVED lines=9> */
.L_x_74:
[----:B------:R-:W-:Y:S05]  /*3230*/  BSYNC B1 ;  /* 0x0000000000017941 */ /* 0x000fea0003800000 */
.L_x_73:
        /* <DEDUP_REMOVED lines=10> */
.L_x_76:
[----:B------:R-:W-:Y:S05]  /*32e0*/  BSYNC B1 ;  /* 0x0000000000017941 */ /* 0x000fea0003800000 */
.L_x_75:
        /* <DEDUP_REMOVED lines=10> */
.L_x_78:
[----:B------:R-:W-:Y:S05]  /*3390*/  BSYNC B1 ;  /* 0x0000000000017941 */ /* 0x000fea0003800000 */
.L_x_77:
        /* <DEDUP_REMOVED lines=9> */
.L_x_80:
[----:B------:R-:W-:Y:S05]  /*3430*/  BSYNC B1 ;  /* 0x0000000000017941 */ /* 0x000fea0003800000 */
.L_x_79:
        /* <DEDUP_REMOVED lines=9> */
.L_x_82:
[----:B------:R-:W-:Y:S05]  /*34d0*/  BSYNC B1 ;  /* 0x0000000000017941 */ /* 0x000fea0003800000 */
.L_x_81:
        /* <DEDUP_REMOVED lines=10> */
.L_x_84:
[----:B------:R-:W-:Y:S05]  /*3580*/  BSYNC B1 ;  /* 0x0000000000017941 */ /* 0x000fea0003800000 */
.L_x_83:
        /* <DEDUP_REMOVED lines=10> */
.L_x_86:
[----:B------:R-:W-:Y:S05]  /*3630*/  BSYNC B1 ;  /* 0x0000000000017941 */ /* 0x000fea0003800000 */
.L_x_85:
        /* <DEDUP_REMOVED lines=9> */
.L_x_88:
[----:B------:R-:W-:Y:S05]  /*36d0*/  BSYNC B1 ;  /* 0x0000000000017941 */ /* 0x000fea0003800000 */
.L_x_87:
        /* <DEDUP_REMOVED lines=9> */
.L_x_90:
[----:B------:R-:W-:Y:S05]  /*3770*/  BSYNC B1 ;  /* 0x0000000000017941 */ /* 0x000fea0003800000 */
.L_x_89:
        /* <DEDUP_REMOVED lines=10> */
.L_x_92:
[----:B------:R-:W-:Y:S05]  /*3820*/  BSYNC B1 ;  /* 0x0000000000017941 */ /* 0x000fea0003800000 */
.L_x_91:
        /* <DEDUP_REMOVED lines=10> */
.L_x_94:
[----:B------:R-:W-:Y:S05]  /*38d0*/  BSYNC B1 ;  /* 0x0000000000017941 */ /* 0x000fea0003800000 */
.L_x_93:
        /* <DEDUP_REMOVED lines=9> */
.L_x_96:
[----:B------:R-:W-:Y:S05]  /*3970*/  BSYNC B1 ;  /* 0x0000000000017941 */ /* 0x000fea0003800000 */
.L_x_95:
        /* <DEDUP_REMOVED lines=9> */
.L_x_98:
[----:B------:R-:W-:Y:S05]  /*3a10*/  BSYNC B1 ;  /* 0x0000000000017941 */ /* 0x000fea0003800000 */
.L_x_97:
        /* <DEDUP_REMOVED lines=10> */
.L_x_100:
[----:B------:R-:W-:Y:S05]  /*3ac0*/  BSYNC B1 ;  /* 0x0000000000017941 */ /* 0x000fea0003800000 */
.L_x_99:
        /* <DEDUP_REMOVED lines=10> */
.L_x_102:
[----:B------:R-:W-:Y:S05]  /*3b70*/  BSYNC B1 ;  /* 0x0000000000017941 */ /* 0x000fea0003800000 */
.L_x_101:
        /* <DEDUP_REMOVED lines=9> */
.L_x_104:
[----:B------:R-:W-:Y:S05]  /*3c10*/  BSYNC B1 ;  /* 0x0000000000017941 */ /* 0x000fea0003800000 */
.L_x_103:
        /* <DEDUP_REMOVED lines=9> */
.L_x_106:
[----:B------:R-:W-:Y:S05]  /*3cb0*/  BSYNC B1 ;  /* 0x0000000000017941 */ /* 0x000fea0003800000 */
.L_x_105:
        /* <DEDUP_REMOVED lines=10> */
.L_x_108:
[----:B------:R-:W-:Y:S05]  /*3d60*/  BSYNC B1 ;  /* 0x0000000000017941 */ /* 0x000fea0003800000 */
.L_x_107:
        /* <DEDUP_REMOVED lines=10> */
.L_x_110:
[----:B------:R-:W-:Y:S05]  /*3e10*/  BSYNC B1 ;  /* 0x0000000000017941 */ /* 0x000fea0003800000 */
.L_x_109:
        /* <DEDUP_REMOVED lines=9> */
.L_x_112:
[----:B------:R-:W-:Y:S05]  /*3eb0*/  BSYNC B1 ;  /* 0x0000000000017941 */ /* 0x000fea0003800000 */
.L_x_111:
        /* <DEDUP_REMOVED lines=9> */
.L_x_114:
[----:B------:R-:W-:Y:S05]  /*3f50*/  BSYNC B1 ;  /* 0x0000000000017941 */ /* 0x000fea0003800000 */
.L_x_113:
        /* <DEDUP_REMOVED lines=10> */
.L_x_116:
[----:B------:R-:W-:Y:S05]  /*4000*/  BSYNC B1 ;  /* 0x0000000000017941 */ /* 0x000fea0003800000 */
.L_x_115:
        /* <DEDUP_REMOVED lines=10> */
.L_x_118:
[----:B------:R-:W-:Y:S05]  /*40b0*/  BSYNC B1 ;  /* 0x0000000000017941 */ /* 0x000fea0003800000 */
.L_x_117:
        /* <DEDUP_REMOVED lines=9> */
.L_x_120:
[----:B------:R-:W-:Y:S05]  /*4150*/  BSYNC B1 ;  /* 0x0000000000017941 */ /* 0x000fea0003800000 */
.L_x_119:
        /* <DEDUP_REMOVED lines=9> */
.L_x_122:
[----:B------:R-:W-:Y:S05]  /*41f0*/  BSYNC B1 ;  /* 0x0000000000017941 */ /* 0x000fea0003800000 */
.L_x_121:
        /* <DEDUP_REMOVED lines=10> */
.L_x_124:
[----:B------:R-:W-:Y:S05]  /*42a0*/  BSYNC B1 ;  /* 0x0000000000017941 */ /* 0x000fea0003800000 */
.L_x_123:
        /* <DEDUP_REMOVED lines=10> */
.L_x_126:
[----:B------:R-:W-:Y:S05]  /*4350*/  BSYNC B1 ;  /* 0x0000000000017941 */ /* 0x000fea0003800000 */
.L_x_125:
        /* <DEDUP_REMOVED lines=9> */
.L_x_128:
[----:B------:R-:W-:Y:S05]  /*43f0*/  BSYNC B1 ;  /* 0x0000000000017941 */ /* 0x000fea0003800000 */
.L_x_127:
        /* <DEDUP_REMOVED lines=9> */
.L_x_130:
[----:B------:R-:W-:Y:S05]  /*4490*/  BSYNC B1 ;  /* 0x0000000000017941 */ /* 0x000fea0003800000 */
.L_x_129:
        /* <DEDUP_REMOVED lines=10> */
.L_x_132:
[----:B------:R-:W-:Y:S05]  /*4540*/  BSYNC B1 ;  /* 0x0000000000017941 */ /* 0x000fea0003800000 */
.L_x_131:
        /* <DEDUP_REMOVED lines=10> */
.L_x_134:
[----:B------:R-:W-:Y:S05]  /*45f0*/  BSYNC B1 ;  /* 0x0000000000017941 */ /* 0x000fea0003800000 */
.L_x_133:
        /* <DEDUP_REMOVED lines=9> */
.L_x_136:
[----:B------:R-:W-:Y:S05]  /*4690*/  BSYNC B1 ;  /* 0x0000000000017941 */ /* 0x000fea0003800000 */
.L_x_135:
        /* <DEDUP_REMOVED lines=9> */
.L_x_138:
[----:B------:R-:W-:Y:S05]  /*4730*/  BSYNC B1 ;  /* 0x0000000000017941 */ /* 0x000fea0003800000 */
.L_x_137:
        /* <DEDUP_REMOVED lines=10> */
.L_x_140:
[----:B------:R-:W-:Y:S05]  /*47e0*/  BSYNC B1 ;  /* 0x0000000000017941 */ /* 0x000fea0003800000 */
.L_x_139:
        /* <DEDUP_REMOVED lines=10> */
.L_x_142:
[----:B------:R-:W-:Y:S05]  /*4890*/  BSYNC B1 ;  /* 0x0000000000017941 */ /* 0x000fea0003800000 */
.L_x_141:
        /* <DEDUP_REMOVED lines=9> */
.L_x_144:
[----:B------:R-:W-:Y:S05]  /*4930*/  BSYNC B1 ;  /* 0x0000000000017941 */ /* 0x000fea0003800000 */
.L_x_143:
        /* <DEDUP_REMOVED lines=9> */
.L_x_146:
[----:B------:R-:W-:Y:S05]  /*49d0*/  BSYNC B1 ;  /* 0x0000000000017941 */ /* 0x000fea0003800000 */
.L_x_145:
        /* <DEDUP_REMOVED lines=10> */
.L_x_148:
[----:B------:R-:W-:Y:S05]  /*4a80*/  BSYNC B1 ;  /* 0x0000000000017941 */ /* 0x000fea0003800000 */
.L_x_147:
        /* <DEDUP_REMOVED lines=10> */
.L_x_150:
[----:B------:R-:W-:Y:S05]  /*4b30*/  BSYNC B1 ;  /* 0x0000000000017941 */ /* 0x000fea0003800000 */
.L_x_149:
        /* <DEDUP_REMOVED lines=9> */
.L_x_152:
[----:B------:R-:W-:Y:S05]  /*4bd0*/  BSYNC B1 ;  /* 0x0000000000017941 */ /* 0x000fea0003800000 */
.L_x_151:
        /* <DEDUP_REMOVED lines=9> */
.L_x_154:
[----:B------:R-:W-:Y:S05]  /*4c70*/  BSYNC B1 ;  /* 0x0000000000017941 */ /* 0x000fea0003800000 */
.L_x_153:
        /* <DEDUP_REMOVED lines=10> */
.L_x_156:
[----:B------:R-:W-:Y:S05]  /*4d20*/  BSYNC B1 ;  /* 0x0000000000017941 */ /* 0x000fea0003800000 */
.L_x_155:
[----:B-----5:R-:W-:Y:S01]  /*4d30*/  HADD2.F32 R13, -RZ, R22.H0_H0 ;  /* 0x20000016ff0d7230 */ /* 0x020fe20000004100 */
[----:B------:R-:W-:Y:S01]  /*4d40*/  ISETP.GT.AND P1, PT, R3, 0x79, PT ;  /* 0x000000790300780c */ /* 0x000fe20003f24270 */
[----:B0-----:R-:W-:Y:S01]  /*4d50*/  @P2 IMAD.MOV.U32 R2, RZ, RZ, R8 ;  /* 0x000000ffff022224 */ /* 0x001fe200078e0008 */
[----:B------:R-:W-:Y:S01]  /*4d60*/  BSSY B1, `(.L_x_157) ;  /* 0x0000009000017945 */ /* 0x000fe20003800000 */
[----:B------:R-:W-:Y:S02]  /*4d70*/  @P2 IMAD.MOV.U32 R3, RZ, RZ, R9 ;  /* 0x000000ffff032224 */ /* 0x000fe400078e0009 */
[----:B------:R-:W-:Y:S01]  /*4d80*/  FMUL R13, R13, R90 ;  /* 0x0000005a0d0d7220 */ /* 0x000fe20000400000 */
[----:B------:R-:W-:-:S03]  /*4d90*/  ISETP.GT.AND P3, PT, R0, RZ, P1 ;  /* 0x000000ff0000720c */ /* 0x000fc60000f64270 */
[----:B------:R-:W-:-:S05]  /*4da0*/  FFMA R13, R84, R89, R13 ;  /* 0x00000059540d7223 */ /* 0x000fca000000000d */
[----:B------:R-:W-:-:S05]  /*4db0*/  F2FP.F16.F32.PACK_AB R13, RZ, R13 ;  /* 0x0000000dff0d723e */ /* 0x000fca00000000ff */
[----:B------:R0:W-:Y:S01]  /*4dc0*/  @P2 STG.E.U16 desc[UR36][R2.64+0xf0], R13 ;  /* 0x0000f00d02002986 */ /* 0x0001e2000c101524 */
[----:B------:R-:W-:Y:S05]  /*4dd0*/  @!P3 BRA `(.L_x_158) ;  /* 0x000000000004b947 */ /* 0x000fea0003800000 */
[----:B------:R0:W5:Y:S02]  /*4de0*/  LDG.E.LTC128B.U16 R22, desc[UR36][R4.64+0xf2] ;  /* 0x0000f22404167981 */ /* 0x000164000c1e1520 */
.L_x_158:
[----:B------:R-:W-:Y:S05]  /*4df0*/  BSYNC B1 ;  /* 0x0000000000017941 */ /* 0x000fea0003800000 */
.L_x_157:
        /* <DEDUP_REMOVED lines=9> */
.L_x_160:
[----:B------:R-:W-:Y:S05]  /*4e90*/  BSYNC B1 ;  /* 0x0000000000017941 */ /* 0x000fea0003800000 */
.L_x_159:
[----:B-----5:R-:W-:Y:S01]  /*4ea0*/  HADD2.F32 R3, -RZ, R22.H0_H0 ;  /* 0x20000016ff037230 */ /* 0x020fe20000004100 */
[----:B------:R-:W-:Y:S01]  /*4eb0*/  ISETP.GT.AND P1, PT, R0, 0x8, P1 ;  /* 0x000000080000780c */ /* 0x000fe20000f24270 */
[----:B0-----:R-:W-:Y:S01]  /*4ec0*/  @P0 IMAD.MOV.U32 R2, RZ, RZ, R10 ;  /* 0x000000ffff020224 */ /* 0x001fe200078e000a */
[----:B------:R-:W-:Y:S02]  /*4ed0*/  BSSY B1, `(.L_x_161) ;  /* 0x0000009000017945 */ /* 0x000fe40003800000 */
[----:B------:R-:W-:-:S04]  /*4ee0*/  FMUL R3, R3, R90 ;  /* 0x0000005a03037220 */ /* 0x000fc80000400000 */
[----:B------:R-:W-:-:S05]  /*4ef0*/  FFMA R3, R86, R89, R3 ;  /* 0x0000005956037223 */ /* 0x000fca0000000003 */
[----:B------:R-:W-:-:S04]  /*4f00*/  F2FP.F16.F32.PACK_AB R3, RZ, R3 ;  /* 0x00000003ff03723e */ /* 0x000fc800000000ff */
[----:B-1--4-:R-:W-:Y:S01]  /*4f10*/  PRMT R4, R3, 0x7610, R4 ;  /* 0x0000761003047816 */ /* 0x012fe20000000004 */
[----:B------:R-:W-:-:S05]  /*4f20*/  @P0 IMAD.MOV.U32 R3, RZ, RZ, R11 ;  /* 0x000000ffff030224 */ /* 0x000fca00078e000b */
[----:B------:R0:W-:Y:S01]  /*4f30*/  @P0 STG.E.U16 desc[UR36][R2.64+0xf0], R4 ;  /* 0x0000f00402000986 */ /* 0x0001e2000c101524 */
[----:B------:R-:W-:Y:S05]  /*4f40*/  @!P1 BRA `(.L_x_162) ;  /* 0x0000000000049947 */ /* 0x000fea0003800000 */
[----:B------:R1:W5:Y:S02]  /*4f50*/  LDG.E.LTC128B.U16 R22, desc[UR36][R6.64+0xf2] ;  /* 0x0000f22406167981 */ /* 0x000364000c1e1520 */
.L_x_162:
[----:B------:R-:W-:Y:S05]  /*4f60*/  BSYNC B1 ;  /* 0x0000000000017941 */ /* 0x000fea0003800000 */
.L_x_161:
[----:B------:R-:W-:Y:S05]  /*4f70*/  @!P1 BRA `(.L_x_163) ;  /* 0x0000001000d09947 */ /* 0x000fea0003800000 */
[----:B0----5:R-:W-:-:S05]  /*4f80*/  HADD2.F32 R3, -RZ, R22.H0_H0 ;  /* 0x20000016ff037230 */ /* 0x021fca0000004100 */
[----:B------:R-:W-:-:S04]  /*4f90*/  FMUL R0, R3, R90 ;  /* 0x0000005a03007220 */ /* 0x000fc80000400000 */
[----:B------:R-:W-:-:S05]  /*4fa0*/  FFMA R0, R87, R89, R0 ;  /* 0x0000005957007223 */ /* 0x000fca0000000000 */
[----:B------:R-:W-:-:S05]  /*4fb0*/  F2FP.F16.F32.PACK_AB R0, RZ, R0 ;  /* 0x00000000ff00723e */ /* 0x000fca00000000ff */
[----:B------:R4:W-:Y:S01]  /*4fc0*/  STG.E.U16 desc[UR36][R10.64+0xf2], R0 ;  /* 0x0000f2000a007986 */ /* 0x0009e2000c101524 */
[----:B------:R-:W-:Y:S05]  /*4fd0*/  BRA `(.L_x_163) ;  /* 0x0000001000b87947 */ /* 0x000fea0003800000 */
.L_x_38:
[----:B------:R-:W-:Y:S01]  /*4fe0*/  ISETP.GT.AND P2, PT, R3, 0x1, PT ;  /* 0x000000010300780c */ /* 0x000fe20003f44270 */
[----:B------:R-:W-:Y:S01]  /*4ff0*/  ULDC.64 UR4, c[0x0][0x5c0] ;  /* 0x0001700000047ab9 */ /* 0x000fe20000000a00 */
[-C--:B------:R-:W-:Y:S01]  /*5000*/  FMUL R24, R24, R89.reuse ;  /* 0x0000005918187220 */ /* 0x080fe20000400000 */
[-C--:B------:R-:W-:Y:S01]  /*5010*/  FMUL R25, R25, R89.reuse ;  /* 0x0000005919197220 */ /* 0x080fe20000400000 */
[----:B------:R-:W-:Y:S01]  /*5020*/  ISETP.GT.AND P1, PT, R0, RZ, P2 ;  /* 0x000000ff0000720c */ /* 0x000fe20001724270 */
[-C--:B------:R-:W-:Y:S01]  /*5030*/  FMUL R26, R26, R89.reuse ;  /* 0x000000591a1a7220 */ /* 0x080fe20000400000 */
[----:B------:R-:W-:Y:S01]  /*5040*/  LEA R4, P4, R106, UR4, 0x1 ;  /* 0x000000046a047c11 */ /* 0x000fe2000f8808ff */
[-C--:B------:R-:W-:Y:S01]  /*5050*/  FMUL R27, R27, R89.reuse ;  /* 0x000000591b1b7220 */ /* 0x080fe20000400000 */
[----:B------:R-:W-:Y:S01]  /*5060*/  F2FP.F16.F32.PACK_AB R24, RZ, R24 ;  /* 0x00000018ff18723e */ /* 0x000fe200000000ff */
[-C--:B------:R-:W-:Y:S01]  /*5070*/  FMUL R28, R28, R89.reuse ;  /* 0x000000591c1c7220 */ /* 0x080fe20000400000 */
[----:B------:R-:W-:Y:S01]  /*5080*/  LEA.HI.X R5, R106, UR5, R115, 0x1, P4 ;  /* 0x000000056a057c11 */ /* 0x000fe2000a0f0c73 */
[----:B------:R-:W-:Y:S01]  /*5090*/  FMUL R29, R29, R89 ;  /* 0x000000591d1d7220 */ /* 0x000fe20000400000 */
[----:B------:R-:W-:Y:S01]  /*50a0*/  F2FP.F16.F32.PACK_AB R25, RZ, R25 ;  /* 0x00000019ff19723e */ /* 0x000fe200000000ff */
[-C--:B------:R-:W-:Y:S01]  /*50b0*/  FMUL R30, R30, R89.reuse ;  /* 0x000000591e1e7220 */ /* 0x080fe20000400000 */
[----:B------:R-:W-:Y:S01]  /*50c0*/  ISETP.GT.AND P2, PT, R0, 0x8, P2 ;  /* 0x000000080000780c */ /* 0x000fe20001744270 */
[----:B------:R-:W-:Y:S01]  /*50d0*/  @P3 STG.E.U16 desc[UR36][R4.64], R24 ;  /* 0x0000001804003986 */ /* 0x000fe2000c101524 */
[C---:B------:R-:W-:Y:S01]  /*50e0*/  SHF.L.U64.HI R7, R6.reuse, 0x4, R7 ;  /* 0x0000000406077819 */ /* 0x040fe20000010207 */
[-C--:B------:R-:W-:Y:S01]  /*50f0*/  FMUL R31, R31, R89.reuse ;  /* 0x000000591f1f7220 */ /* 0x080fe20000400000 */
[----:B------:R-:W-:Y:S01]  /*5100*/  LEA R6, P3, R6, R4, 0x4 ;  /* 0x0000000406067211 */ /* 0x000fe200078620ff */
[----:B------:R-:W-:Y:S01]  /*5110*/  @P1 STG.E.U16 desc[UR36][R4.64+0x2], R25 ;  /* 0x0000021904001986 */ /* 0x000fe2000c101524 */
[----:B------:R-:W-:Y:S01]  /*5120*/  ISETP.GT.AND P1, PT, R0, 0x8, P0 ;  /* 0x000000080000780c */ /* 0x000fe20000724270 */
[----:B------:R-:W-:Y:S01]  /*5130*/  FMUL R32, R32, R89 ;  /* 0x0000005920207220 */ /* 0x000fe20000400000 */
[----:B------:R-:W-:Y:S01]  /*5140*/  F2FP.F16.F32.PACK_AB R26, RZ, R26 ;  /* 0x0000001aff1a723e */ /* 0x000fe200000000ff */
[----:B------:R-:W-:Y:S01]  /*5150*/  IMAD.X R7, R7, 0x1, R5, P3 ;  /* 0x0000000107077824 */ /* 0x000fe200018e0605 */
[----:B------:R-:W-:Y:S01]  /*5160*/  F2FP.F16.F32.PACK_AB R27, RZ, R27 ;  /* 0x0000001bff1b723e */ /* 0x000fe200000000ff */
[-C--:B------:R-:W-:Y:S01]  /*5170*/  FMUL R33, R33, R89.reuse ;  /* 0x0000005921217220 */ /* 0x080fe20000400000 */
[----:B------:R-:W-:Y:S01]  /*5180*/  ISETP.GT.AND P0, PT, R3, 0x8, PT ;  /* 0x000000080300780c */ /* 0x000fe20003f04270 */
[-C--:B------:R-:W-:Y:S01]  /*5190*/  FMUL R34, R34, R89.reuse ;  /* 0x0000005922227220 */ /* 0x080fe20000400000 */
[----:B------:R-:W-:Y:S01]  /*51a0*/  F2FP.F16.F32.PACK_AB R28, RZ, R28 ;  /* 0x0000001cff1c723e */ /* 0x000fe200000000ff */
[-C--:B------:R-:W-:Y:S01]  /*51b0*/  FMUL R35, R35, R89.reuse ;  /* 0x0000005923237220 */ /* 0x080fe20000400000 */
[----:B------:R-:W-:Y:S01]  /*51c0*/  ISETP.GT.AND P4, PT, R0, RZ, P0 ;  /* 0x000000ff0000720c */ /* 0x000fe20000784270 */
[----:B------:R-:W-:Y:S01]  /*51d0*/  FMUL R36, R36, R89 ;  /* 0x0000005924247220 */ /* 0x000fe20000400000 */
[----:B------:R-:W-:Y:S01]  /*51e0*/  F2FP.F16.F32.PACK_AB R29, RZ, R29 ;  /* 0x0000001dff1d723e */ /* 0x000fe200000000ff */
[----:B------:R-:W-:Y:S01]  /*51f0*/  @P1 STG.E.U16 desc[UR36][R6.64], R26 ;  /* 0x0000001a06001986 */ /* 0x000fe2000c101524 */
[----:B------:R-:W-:Y:S01]  /*5200*/  ISETP.GT.AND P1, PT, R0, 0x8, P0 ;  /* 0x000000080000780c */ /* 0x000fe20000724270 */
[-C--:B------:R-:W-:Y:S01]  /*5210*/  FMUL R37, R37, R89.reuse ;  /* 0x0000005925257220 */ /* 0x080fe20000400000 */
[----:B------:R-:W-:Y:S01]  /*5220*/  F2FP.F16.F32.PACK_AB R30, RZ, R30 ;  /* 0x0000001eff1e723e */ /* 0x000fe200000000ff */
[----:B------:R-:W-:Y:S01]  /*5230*/  @P2 STG.E.U16 desc[UR36][R6.64+0x2], R27 ;  /* 0x0000021b06002986 */ /* 0x000fe2000c101524 */
[----:B------:R-:W-:Y:S01]  /*5240*/  ISETP.GT.AND P2, PT, R3, 0x9, PT ;  /* 0x000000090300780c */ /* 0x000fe20003f44270 */
[----:B------:R-:W-:Y:S01]  /*5250*/  FMUL R38, R38, R89 ;  /* 0x0000005926267220 */ /* 0x000fe20000400000 */
[----:B------:R-:W-:Y:S01]  /*5260*/  F2FP.F16.F32.PACK_AB R31, RZ, R31 ;  /* 0x0000001fff1f723e */ /* 0x000fe200000000ff */
[-C--:B------:R-:W-:Y:S01]  /*5270*/  FMUL R39, R39, R89.reuse ;  /* 0x0000005927277220 */ /* 0x080fe20000400000 */
[C---:B------:R-:W-:Y:S01]  /*5280*/  ISETP.GT.AND P3, PT, R0.reuse, RZ, P2 ;  /* 0x000000ff0000720c */ /* 0x040fe20001764270 */
[----:B------:R-:W-:Y:S01]  /*5290*/  @P4 STG.E.U16 desc[UR36][R4.64+0x10], R28 ;  /* 0x0000101c04004986 */ /* 0x000fe2000c101524 */
[----:B------:R-:W-:Y:S01]  /*52a0*/  ISETP.GT.AND P2, PT, R0, 0x8, P2 ;  /* 0x000000080000780c */ /* 0x000fe20001744270 */
        /* <DEDUP_REMOVED lines=8> */
[-C--:B------:R-:W-:Y:S01]  /*5330*/  FMUL R44, R44, R89.reuse ;  /* 0x000000592c2c7220 */ /* 0x080fe20000400000 */
[----:B------:R-:W-:Y:S01]  /*5340*/  F2FP.F16.F32.PACK_AB R34, RZ, R34 ;  /* 0x00000022ff22723e */ /* 0x000fe200000000ff */
[----:B------:R-:W-:Y:S01]  /*5350*/  @P3 STG.E.U16 desc[UR36][R4.64+0x12], R29 ;  /* 0x0000121d04003986 */ /* 0x000fe2000c101524 */
[----:B------:R-:W-:Y:S01]  /*5360*/  ISETP.GT.AND P3, PT, R3, 0x11, PT ;  /* 0x000000110300780c */ /* 0x000fe20003f64270 */
[----:B------:R-:W-:Y:S01]  /*5370*/  FMUL R45, R45, R89 ;  /* 0x000000592d2d7220 */ /* 0x000fe20000400000 */
[----:B------:R-:W-:Y:S01]  /*5380*/  F2FP.F16.F32.PACK_AB R35, RZ, R35 ;  /* 0x00000023ff23723e */ /* 0x000fe200000000ff */
[----:B------:R-:W-:Y:S01]  /*5390*/  @P1 STG.E.U16 desc[UR36][R6.64+0x10], R30 ;  /* 0x0000101e06001986 */ /* 0x000fe2000c101524 */
[----:B------:R-:W-:Y:S01]  /*53a0*/  ISETP.GT.AND P1, PT, R0, 0x8, P0 ;  /* 0x000000080000780c */ /* 0x000fe20000724270 */
[-C--:B------:R-:W-:Y:S01]  /*53b0*/  FMUL R46, R46, R89.reuse ;  /* 0x000000592e2e7220 */ /* 0x080fe20000400000 */
[----:B------:R-:W-:Y:S01]  /*53c0*/  ISETP.GT.AND P0, PT, R3, 0x18, PT ;  /* 0x000000180300780c */ /* 0x000fe20003f04270 */
[----:B------:R-:W-:Y:S01]  /*53d0*/  @P2 STG.E.U16 desc[UR36][R6.64+0x12], R31 ;  /* 0x0000121f06002986 */ /* 0x000fe2000c101524 */
[C---:B------:R-:W-:Y:S01]  /*53e0*/  ISETP.GT.AND P2, PT, R0.reuse, RZ, P3 ;  /* 0x000000ff0000720c */ /* 0x040fe20001f44270 */
[-C--:B------:R-:W-:Y:S01]  /*53f0*/  FMUL R47, R47, R89.reuse ;  /* 0x000000592f2f7220 */ /* 0x080fe20000400000 */
[C---:B------:R-:W-:Y:S01]  /*5400*/  ISETP.GT.AND P3, PT, R0.reuse, 0x8, P3 ;  /* 0x000000080000780c */ /* 0x040fe20001f64270 */
[----:B------:R-:W-:Y:S01]  /*5410*/  @P4 STG.E.U16 desc[UR36][R4.64+0x20], R32 ;  /* 0x0000202004004986 */ /* 0x000fe2000c101524 */
[----:B------:R-:W-:Y:S01]  /*5420*/  ISETP.GT.AND P4, PT, R0, RZ, P0 ;  /* 0x000000ff0000720c */ /* 0x000fe20000784270 */
[-C--:B------:R-:W-:Y:S01]  /*5430*/  FMUL R48, R48, R89.reuse ;  /* 0x0000005930307220 */ /* 0x080fe20000400000 */
[----:B------:R-:W-:Y:S01]  /*5440*/  F2FP.F16.F32.PACK_AB R36, RZ, R36 ;  /* 0x00000024ff24723e */ /* 0x000fe200000000ff */
[----:B------:R-:W-:Y:S01]  /*5450*/  FMUL R49, R49, R89 ;  /* 0x0000005931317220 */ /* 0x000fe20000400000 */
[----:B------:R-:W-:Y:S01]  /*5460*/  F2FP.F16.F32.PACK_AB R37, RZ, R37 ;  /* 0x00000025ff25723e */ /* 0x000fe200000000ff */
[-C--:B------:R-:W-:Y:S01]  /*5470*/  FMUL R50, R50, R89.reuse ;  /* 0x0000005932327220 */ /* 0x080fe20000400000 */
[----:B------:R-:W-:Y:S01]  /*5480*/  F2FP.F16.F32.PACK_AB R38, RZ, R38 ;  /* 0x00000026ff26723e */ /* 0x000fe200000000ff */
[----:B------:R-:W-:Y:S01]  /*5490*/  FMUL R51, R51, R89 ;  /* 0x0000005933337220 */ /* 0x000fe20000400000 */
[----:B------:R-:W-:Y:S01]  /*54a0*/  F2FP.F16.F32.PACK_AB R39, RZ, R39 ;  /* 0x00000027ff27723e */ /* 0x000fe200000000ff */
[----:B------:R-:W-:Y:S01]  /*54b0*/  @P2 STG.E.U16 desc[UR36][R4.64+0x22], R33 ;  /* 0x0000222104002986 */ /* 0x000fe2000c101524 */
[----:B------:R-:W-:Y:S01]  /*54c0*/  F2FP.F16.F32.PACK_AB R40, RZ, R40 ;  /* 0x00000028ff28723e */ /* 0x000fe200000000ff */
[----:B------:R-:W-:Y:S01]  /*54d0*/  FMUL R52, R52, R89 ;  /* 0x0000005934347220 */ /* 0x000fe20000400000 */
[----:B------:R-:W-:Y:S01]  /*54e0*/  F2FP.F16.F32.PACK_AB R41, RZ, R41 ;  /* 0x00000029ff29723e */ /* 0x000fe200000000ff */
[----:B------:R-:W-:Y:S01]  /*54f0*/  @P1 STG.E.U16 desc[UR36][R6.64+0x20], R34 ;  /* 0x0000202206001986 */ /* 0x000fe2000c101524 */
[----:B------:R-:W-:Y:S01]  /*5500*/  ISETP.GT.AND P1, PT, R0, 0x8, P0 ;  /* 0x000000080000780c */ /* 0x000fe20000724270 */
[-C--:B------:R-:W-:Y:S01]  /*5510*/  FMUL R53, R53, R89.reuse ;  /* 0x0000005935357220 */ /* 0x080fe20000400000 */
[C---:B------:R-:W-:Y:S01]  /*5520*/  ISETP.GT.AND P0, PT, R3.reuse, 0x20, PT ;  /* 0x000000200300780c */ /* 0x040fe20003f04270 */
[----:B------:R-:W-:Y:S01]  /*5530*/  @P3 STG.E.U16 desc[UR36][R6.64+0x22], R35 ;  /* 0x0000222306003986 */ /* 0x000fe2000c101524 */
[----:B------:R-:W-:Y:S01]  /*5540*/  ISETP.GT.AND P3, PT, R3, 0x19, PT ;  /* 0x000000190300780c */ /* 0x000fe20003f64270 */
[-C--:B------:R-:W-:Y:S01]  /*5550*/  FMUL R54, R54, R89.reuse ;  /* 0x0000005936367220 */ /* 0x080fe20000400000 */
[----:B------:R-:W-:Y:S01]  /*5560*/  F2FP.F16.F32.PACK_AB R42, RZ, R42 ;  /* 0x0000002aff2a723e */ /* 0x000fe200000000ff */
[----:B------:R-:W-:Y:S01]  /*5570*/  @P4 STG.E.U16 desc[UR36][R4.64+0x30], R36 ;  /* 0x0000302404004986 */ /* 0x000fe2000c101524 */
[C---:B------:R-:W-:Y:S01]  /*5580*/  ISETP.GT.AND P2, PT, R0.reuse, RZ, P3 ;  /* 0x000000ff0000720c */ /* 0x040fe20001f44270 */
[-C--:B------:R-:W-:Y:S01]  /*5590*/  FMUL R55, R55, R89.reuse ;  /* 0x0000005937377220 */ /* 0x080fe20000400000 */
[----:B------:R-:W-:Y:S01]  /*55a0*/  ISETP.GT.AND P3, PT, R0, 0x8, P3 ;  /* 0x000000080000780c */ /* 0x000fe20001f64270 */
[-C--:B------:R-:W-:Y:S01]  /*55b0*/  FMUL R56, R56, R89.reuse ;  /* 0x0000005938387220 */ /* 0x080fe20000400000 */
[----:B------:R-:W-:Y:S01]  /*55c0*/  ISETP.GT.AND P4, PT, R0, RZ, P0 ;  /* 0x000000ff0000720c */ /* 0x000fe20000784270 */
[----:B------:R-:W-:Y:S01]  /*55d0*/  FMUL R57, R57, R89 ;  /* 0x0000005939397220 */ /* 0x000fe20000400000 */
[----:B------:R-:W-:Y:S01]  /*55e0*/  F2FP.F16.F32.PACK_AB R43, RZ, R43 ;  /* 0x0000002bff2b723e */ /* 0x000fe200000000ff */
[-C--:B------:R-:W-:Y:S01]  /*55f0*/  FMUL R58, R58, R89.reuse ;  /* 0x000000593a3a7220 */ /* 0x080fe20000400000 */
[----:B------:R-:W-:Y:S01]  /*5600*/  F2FP.F16.F32.PACK_AB R44, RZ, R44 ;  /* 0x0000002cff2c723e */ /* 0x000fe200000000ff */
[----:B------:R-:W-:Y:S01]  /*5610*/  FMUL R59, R59, R89 ;  /* 0x000000593b3b7220 */ /* 0x000fe20000400000 */
[----:B------:R-:W-:Y:S01]  /*5620*/  F2FP.F16.F32.PACK_AB R45, RZ, R45 ;  /* 0x0000002dff2d723e */ /* 0x000fe200000000ff */
[----:B------:R-:W-:Y:S01]  /*5630*/  FMUL R60, R60, R89 ;  /* 0x000000593c3c7220 */ /* 0x000fe20000400000 */
[----:B------:R-:W-:Y:S01]  /*5640*/  F2FP.F16.F32.PACK_AB R46, RZ, R46 ;  /* 0x0000002eff2e723e */ /* 0x000fe200000000ff */
[----:B------:R-:W-:Y:S01]  /*5650*/  @P2 STG.E.U16 desc[UR36][R4.64+0x32], R37 ;  /* 0x0000322504002986 */ /* 0x000fe2000c101524 */
[----:B------:R-:W-:Y:S01]  /*5660*/  F2FP.F16.F32.PACK_AB R47, RZ, R47 ;  /* 0x0000002fff2f723e */ /* 0x000fe200000000ff */
[-C--:B------:R-:W-:Y:S01]  /*5670*/  FMUL R61, R61, R89.reuse ;  /* 0x000000593d3d7220 */ /* 0x080fe20000400000 */
[----:B------:R-:W-:Y:S01]  /*5680*/  F2FP.F16.F32.PACK_AB R48, RZ, R48 ;  /* 0x00000030ff30723e */ /* 0x000fe200000000ff */
[----:B------:R-:W-:Y:S01]  /*5690*/  @P1 STG.E.U16 desc[UR36][R6.64+0x30], R38 ;  /* 0x0000302606001986 */ /* 0x000fe2000c101524 */
[----:B------:R-:W-:Y:S01]  /*56a0*/  ISETP.GT.AND P1, PT, R0, 0x8, P0 ;  /* 0x000000080000780c */ /* 0x000fe20000724270 */
[-C--:B------:R-:W-:Y:S01]  /*56b0*/  FMUL R62, R62, R89.reuse ;  /* 0x000000593e3e7220 */ /* 0x080fe20000400000 */
[C---:B------:R-:W-:Y:S01]  /*56c0*/  ISETP.GT.AND P0, PT, R3.reuse, 0x28, PT ;  /* 0x000000280300780c */ /* 0x040fe20003f04270 */
[----:B------:R-:W-:Y:S01]  /*56d0*/  @P3 STG.E.U16 desc[UR36][R6.64+0x32], R39 ;  /* 0x0000322706003986 */ /* 0x000fe2000c101524 */
[----:B------:R-:W-:Y:S01]  /*56e0*/  ISETP.GT.AND P3, PT, R3, 0x21, PT ;  /* 0x000000210300780c */ /* 0x000fe20003f64270 */
[----:B------:R-:W-:Y:S01]  /*56f0*/  FMUL R63, R63, R89 ;  /* 0x000000593f3f7220 */ /* 0x000fe20000400000 */
[----:B------:R-:W-:Y:S01]  /*5700*/  F2FP.F16.F32.PACK_AB R49, RZ, R49 ;  /* 0x00000031ff31723e */ /* 0x000fe200000000ff */
[----:B------:R-:W-:Y:S01]  /*5710*/  @P4 STG.E.U16 desc[UR36][R4.64+0x40], R40 ;  /* 0x0000402804004986 */ /* 0x000fe2000c101524 */
[----:B------:R-:W-:Y:S01]  /*5720*/  ISETP.GT.AND P2, PT, R0, RZ, P3 ;  /* 0x000000ff0000720c */ /* 0x000fe20001f44270 */
[-C--:B------:R-:W-:Y:S01]  /*5730*/  FMUL R64, R64, R89.reuse ;  /* 0x0000005940407220 */ /* 0x080fe20000400000 */
[C---:B------:R-:W-:Y:S01]  /*5740*/  ISETP.GT.AND P3, PT, R0.reuse, 0x8, P3 ;  /* 0x000000080000780c */ /* 0x040fe20001f64270 */
[-C--:B------:R-:W-:Y:S01]  /*5750*/  FMUL R65, R65, R89.reuse ;  /* 0x0000005941417220 */ /* 0x080fe20000400000 */
        /* <DEDUP_REMOVED lines=62> */
[----:B------:R-:W-:-:S02]  /*5b40*/  F2FP.F16.F32.PACK_AB R68, RZ, R68 ;  /* 0x00000044ff44723e */ /* 0x000fc400000000ff */
[----:B------:R-:W-:Y:S01]  /*5b50*/  F2FP.F16.F32.PACK_AB R69, RZ, R69 ;  /* 0x00000045ff45723e */ /* 0x000fe200000000ff */
[----:B------:R-:W-:Y:S01]  /*5b60*/  @P1 STG.E.U16 desc[UR36][R6.64+0x60], R50 ;  /* 0x0000603206001986 */ /* 0x000fe2000c101524 */
[C---:B------:R-:W-:Y:S02]  /*5b70*/  ISETP.GT.AND P1, PT, R0.reuse, 0x8, P0 ;  /* 0x000000080000780c */ /* 0x040fe40000724270 */
[C---:B------:R-:W-:Y:S01]  /*5b80*/  ISETP.GT.AND P0, PT, R3.reuse, 0x40, PT ;  /* 0x000000400300780c */ /* 0x040fe20003f04270 */
[----:B------:R-:W-:Y:S01]  /*5b90*/  @P3 STG.E.U16 desc[UR36][R6.64+0x62], R51 ;  /* 0x0000623306003986 */ /* 0x000fe2000c101524 */
[----:B------:R-:W-:Y:S02]  /*5ba0*/  ISETP.GT.AND P3, PT, R3, 0x39, PT ;  /* 0x000000390300780c */ /* 0x000fe40003f64270 */
[----:B------:R-:W-:Y:S01]  /*5bb0*/  F2FP.F16.F32.PACK_AB R70, RZ, R70 ;  /* 0x00000046ff46723e */ /* 0x000fe200000000ff */
[----:B------:R-:W-:Y:S01]  /*5bc0*/  @P4 STG.E.U16 desc[UR36][R4.64+0x70], R52 ;  /* 0x0000703404004986 */ /* 0x000fe2000c101524 */
[----:B------:R-:W-:-:S02]  /*5bd0*/  ISETP.GT.AND P2, PT, R0, RZ, P3 ;  /* 0x000000ff0000720c */ /* 0x000fc40001f44270 */
[C---:B------:R-:W-:Y:S02]  /*5be0*/  ISETP.GT.AND P3, PT, R0.reuse, 0x8, P3 ;  /* 0x000000080000780c */ /* 0x040fe40001f64270 */
[----:B------:R-:W-:Y:S02]  /*5bf0*/  ISETP.GT.AND P4, PT, R0, RZ, P0 ;  /* 0x000000ff0000720c */ /* 0x000fe40000784270 */
[----:B------:R-:W-:Y:S02]  /*5c00*/  F2FP.F16.F32.PACK_AB R71, RZ, R71 ;  /* 0x00000047ff47723e */ /* 0x000fe400000000ff */
[----:B------:R-:W-:Y:S02]  /*5c10*/  F2FP.F16.F32.PACK_AB R72, RZ, R72 ;  /* 0x00000048ff48723e */ /* 0x000fe400000000ff */
[----:B------:R-:W-:Y:S02]  /*5c20*/  F2FP.F16.F32.PACK_AB R73, RZ, R73 ;  /* 0x00000049ff49723e */ /* 0x000fe400000000ff */
        /* <DEDUP_REMOVED lines=33> */
[----:B------:R-:W-:-:S03]  /*5e40*/  F2FP.F16.F32.PACK_AB R87, RZ, R87 ;  /* 0x00000057ff57723e */ /* 0x000fc600000000ff */
[----:B------:R-:W-:Y:S04]  /*5e50*/  @P2 STG.E.U16 desc[UR36][R4.64+0x92], R61 ;  /* 0x0000923d04002986 */ /* 0x000fe8000c101524 */
[----:B------:R-:W-:Y:S01]  /*5e60*/  @P1 STG.E.U16 desc[UR36][R6.64+0x90], R62 ;  /* 0x0000903e06001986 */ /* 0x000fe2000c101524 */
[----:B------:R-:W-:Y:S02]  /*5e70*/  ISETP.GT.AND P1, PT, R0, 0x8, P0 ;  /* 0x000000080000780c */ /* 0x000fe40000724270 */
[C---:B------:R-:W-:Y:S01]  /*5e80*/  ISETP.GT.AND P0, PT, R3.reuse, 0x58, PT ;  /* 0x000000580300780c */ /* 0x040fe20003f04270 */
[----:B------:R-:W-:Y:S01]  /*5e90*/  @P3 STG.E.U16 desc[UR36][R6.64+0x92], R63 ;  /* 0x0000923f06003986 */ /* 0x000fe2000c101524 */
[----:B------:R-:W-:-:S03]  /*5ea0*/  ISETP.GT.AND P3, PT, R3, 0x51, PT ;  /* 0x000000510300780c */ /* 0x000fc60003f64270 */
[----:B------:R-:W-:Y:S01]  /*5eb0*/  @P4 STG.E.U16 desc[UR36][R4.64+0xa0], R64 ;  /* 0x0000a04004004986 */ /* 0x000fe2000c101524 */
[C---:B------:R-:W-:Y:S02]  /*5ec0*/  ISETP.GT.AND P2, PT, R0.reuse, RZ, P3 ;  /* 0x000000ff0000720c */ /* 0x040fe40001f44270 */
[C---:B------:R-:W-:Y:S02]  /*5ed0*/  ISETP.GT.AND P3, PT, R0.reuse, 0x8, P3 ;  /* 0x000000080000780c */ /* 0x040fe40001f64270 */
[----:B------:R-:W-:-:S09]  /*5ee0*/  ISETP.GT.AND P4, PT, R0, RZ, P0 ;  /* 0x000000ff0000720c */ /* 0x000fd20000784270 */
        /* <DEDUP_REMOVED lines=9> */
[C---:B------:R-:W-:Y:S02]  /*5f80*/  ISETP.GT.AND P3, PT, R0.reuse, RZ, P0 ;  /* 0x000000ff0000720c */ /* 0x040fe40000764270 */
[----:B------:R-:W-:-:S07]  /*5f90*/  ISETP.GT.AND P0, PT, R0, 0x8, P0 ;  /* 0x000000080000780c */ /* 0x000fce0000704270 */
[----:B------:R-:W-:Y:S04]  /*5fa0*/  @P2 STG.E.U16 desc[UR36][R4.64+0xb2], R69 ;  /* 0x0000b24504002986 */ /* 0x000fe8000c101524 */
[----:B------:R-:W-:Y:S01]  /*5fb0*/  @P1 STG.E.U16 desc[UR36][R6.64+0xb0], R70 ;  /* 0x0000b04606001986 */ /* 0x000fe2000c101524 */
[----:B------:R-:W-:-:S03]  /*5fc0*/  ISETP.GT.AND P1, PT, R3, 0x68, PT ;  /* 0x000000680300780c */ /* 0x000fc60003f24270 */
        /* <DEDUP_REMOVED lines=11> */
[C---:B------:R-:W-:Y:S02]  /*6080*/  ISETP.GT.AND P2, PT, R0.reuse, RZ, P0 ;  /* 0x000000ff0000720c */ /* 0x040fe40000744270 */
[----:B------:R-:W-:Y:S01]  /*6090*/  ISETP.GT.AND P0, PT, R0, 0x8, P0 ;  /* 0x000000080000780c */ /* 0x000fe20000704270 */
[----:B------:R-:W-:Y:S01]  /*60a0*/  @P3 STG.E.U16 desc[UR36][R4.64+0xd0], R76 ;  /* 0x0000d04c04003986 */ /* 0x000fe2000c101524 */
[----:B------:R-:W-:-:S04]  /*60b0*/  ISETP.GT.AND P3, PT, R3, 0x70, PT ;  /* 0x000000700300780c */ /* 0x000fc80003f64270 */
[C---:B------:R-:W-:Y:S02]  /*60c0*/  ISETP.GT.AND P4, PT, R0.reuse, RZ, P3 ;  /* 0x000000ff0000720c */ /* 0x040fe40001f84270 */
[----:B------:R-:W-:-:S03]  /*60d0*/  ISETP.GT.AND P3, PT, R0, 0x8, P3 ;  /* 0x000000080000780c */ /* 0x000fc60001f64270 */
[----:B------:R-:W-:Y:S01]  /*60e0*/  @P2 STG.E.U16 desc[UR36][R4.64+0xd2], R77 ;  /* 0x0000d24d04002986 */ /* 0x000fe2000c101524 */
[----:B------:R-:W-:-:S03]  /*60f0*/  ISETP.GT.AND P2, PT, R3, 0x79, PT ;  /* 0x000000790300780c */ /* 0x000fc60003f44270 */
[----:B------:R-:W-:Y:S01]  /*6100*/  @P1 STG.E.U16 desc[UR36][R6.64+0xd0], R78 ;  /* 0x0000d04e06001986 */ /* 0x000fe2000c101524 */
[----:B------:R-:W-:-:S03]  /*6110*/  ISETP.GT.AND P1, PT, R3, 0x78, PT ;  /* 0x000000780300780c */ /* 0x000fc60003f24270 */
[----:B------:R-:W-:Y:S01]  /*6120*/  @P0 STG.E.U16 desc[UR36][R6.64+0xd2], R79 ;  /* 0x0000d24f06000986 */ /* 0x000fe2000c101524 */
[----:B------:R-:W-:-:S03]  /*6130*/  ISETP.GT.AND P0, PT, R3, 0x71, PT ;  /* 0x000000710300780c */ /* 0x000fc60003f04270 */
[----:B------:R-:W-:Y:S01]  /*6140*/  @P4 STG.E.U16 desc[UR36][R4.64+0xe0], R80 ;  /* 0x0000e05004004986 */ /* 0x000fe2000c101524 */
[C---:B------:R-:W-:Y:S02]  /*6150*/  ISETP.GT.AND P4, PT, R0.reuse, RZ, P0 ;  /* 0x000000ff0000720c */ /* 0x040fe40000784270 */
[----:B------:R-:W-:-:S11]  /*6160*/  ISETP.GT.AND P0, PT, R0, 0x8, P0 ;  /* 0x000000080000780c */ /* 0x000fd60000704270 */
[----:B------:R-:W-:Y:S02]  /*6170*/  @P4 IMAD.MOV.U32 R2, RZ, RZ, R4 ;  /* 0x000000ffff024224 */ /* 0x000fe400078e0004 */
[----:B------:R-:W-:-:S05]  /*6180*/  @P4 IMAD.MOV.U32 R3, RZ, RZ, R5 ;  /* 0x000000ffff034224 */ /* 0x000fca00078e0005 */
[----:B------:R0:W-:Y:S01]  /*6190*/  @P4 STG.E.U16 desc[UR36][R2.64+0xe2], R81 ;  /* 0x0000e25102004986 */ /* 0x0001e2000c101524 */
[C---:B------:R-:W-:Y:S02]  /*61a0*/  ISETP.GT.AND P4, PT, R0.reuse, RZ, P2 ;  /* 0x000000ff0000720c */ /* 0x040fe40001784270 */
[----:B------:R-:W-:Y:S01]  /*61b0*/  ISETP.GT.AND P2, PT, R0, 0x8, P2 ;  /* 0x000000080000780c */ /* 0x000fe20001744270 */
[----:B0-----:R-:W-:Y:S02]  /*61c0*/  @P3 IMAD.MOV.U32 R2, RZ, RZ, R6 ;  /* 0x000000ffff023224 */ /* 0x001fe400078e0006 */
[----:B------:R-:W-:-:S05]  /*61d0*/  @P3 IMAD.MOV.U32 R3, RZ, RZ, R7 ;  /* 0x000000ffff033224 */ /* 0x000fca00078e0007 */
[----:B------:R0:W-:Y:S01]  /*61e0*/  @P3 STG.E.U16 desc[UR36][R2.64+0xe0], R82 ;  /* 0x0000e05202003986 */ /* 0x0001e2000c101524 */
[C---:B------:R-:W-:Y:S02]  /*61f0*/  ISETP.GT.AND P3, PT, R0.reuse, RZ, P1 ;  /* 0x000000ff0000720c */ /* 0x040fe40000f64270 */
[----:B------:R-:W-:Y:S01]  /*6200*/  ISETP.GT.AND P1, PT, R0, 0x8, P1 ;  /* 0x000000080000780c */ /* 0x000fe20000f24270 */
[----:B0-----:R-:W-:Y:S02]  /*6210*/  @P0 IMAD.MOV.U32 R2, RZ, RZ, R6 ;  /* 0x000000ffff020224 */ /* 0x001fe400078e0006 */
[----:B------:R-:W-:-:S05]  /*6220*/  @P0 IMAD.MOV.U32 R3, RZ, RZ, R7 ;  /* 0x000000ffff030224 */ /* 0x000fca00078e0007 */
[----:B------:R0:W-:Y:S03]  /*6230*/  @P0 STG.E.U16 desc[UR36][R2.64+0xe2], R83 ;  /* 0x0000e25302000986 */ /* 0x0001e6000c101524 */
[----:B0-----:R-:W-:Y:S02]  /*6240*/  @P3 IMAD.MOV.U32 R2, RZ, RZ, R4 ;  /* 0x000000ffff023224 */ /* 0x001fe400078e0004 */
[----:B------:R-:W-:-:S05]  /*6250*/  @P3 IMAD.MOV.U32 R3, RZ, RZ, R5 ;  /* 0x000000ffff033224 */ /* 0x000fca00078e0005 */
[----:B------:R0:W-:Y:S04]  /*6260*/  @P3 STG.E.U16 desc[UR36][R2.64+0xf0], R84 ;  /* 0x0000f05402003986 */ /* 0x0001e8000c101524 */
[----:B------:R1:W-:Y:S01]  /*6270*/  @P4 STG.E.U16 desc[UR36][R4.64+0xf2], R85 ;  /* 0x0000f25504004986 */ /* 0x0003e2000c101524 */
[----:B0-----:R-:W-:Y:S02]  /*6280*/  @P1 IMAD.MOV.U32 R2, RZ, RZ, R6 ;  /* 0x000000ffff021224 */ /* 0x001fe400078e0006 */
[----:B------:R-:W-:-:S05]  /*6290*/  @P1 IMAD.MOV.U32 R3, RZ, RZ, R7 ;  /* 0x000000ffff031224 */ /* 0x000fca00078e0007 */
[----:B------:R1:W-:Y:S04]  /*62a0*/  @P1 STG.E.U16 desc[UR36][R2.64+0xf0], R86 ;  /* 0x0000f05602001986 */ /* 0x0003e8000c101524 */
[----:B------:R1:W-:Y:S02]  /*62b0*/  @P2 STG.E.U16 desc[UR36][R6.64+0xf2], R87 ;  /* 0x0000f25706002986 */ /* 0x0003e4000c101524 */
.L_x_163:
[----:B------:R-:W-:Y:S05]  /*62c0*/  BSYNC B0 ;  /* 0x0000000000007941 */ /* 0x000fea0003800000 */
.L_x_37:
[----:B01----:R-:W2:Y:S01]  /*62d0*/  LDL.64 R2, [R1] ;  /* 0x0000000001027983 */ /* 0x003ea20000100a00 */
[----:B------:R-:W-:Y:S01]  /*62e0*/  ULDC.64 UR4, c[0x0][0x650] ;  /* 0x0001940000047ab9 */ /* 0x000fe20000000a00 */
[----:B------:R0:W-:Y:S01]  /*62f0*/  SYNCS.ARRIVE.TRANS64.A1T0 RZ, [R97+UR47], RZ ;  /* 0x000000ff61ff79a7 */ /* 0x0001e2000810002f */
[----:B----4-:R-:W-:Y:S01]  /*6300*/  PRMT R0, RZ, 0x7610, R0 ;  /* 0x00007610ff007816 */ /* 0x010fe20000000000 */
[----:B------:R-:W-:Y:S02]  /*6310*/  IMAD.MOV.U32 R19, RZ, RZ, -0x1 ;  /* 0xffffffffff137424 */ /* 0x000fe400078e00ff */
[----:B-----5:R-:W-:Y:S01]  /*6320*/  IMAD.MOV.U32 R22, RZ, RZ, -0x1 ;  /* 0xffffffffff167424 */ /* 0x020fe200078e00ff */
[----:B--2---:R-:W-:-:S04]  /*6330*/  LEA R18, P0, R2, R18, 0x1 ;  /* 0x0000001202127211 */ /* 0x004fc800078008ff */
[----:B------:R-:W-:Y:S01]  /*6340*/  LEA.HI.X R17, R2, R17, R23, 0x1, P0 ;  /* 0x0000001102117211 */ /* 0x000fe200000f0c17 */
[----:B------:R-:W-:Y:S01]  /*6350*/  IMAD.MOV.U32 R2, RZ, RZ, -0x1 ;  /* 0xffffffffff027424 */ /* 0x000fe200078e00ff */
[----:B------:R-:W-:-:S04]  /*6360*/  ISETP.GE.U32.AND P0, PT, R18, UR4, PT ;  /* 0x0000000412007c0c */ /* 0x000fc8000bf06070 */
[----:B------:R-:W-:-:S13]  /*6370*/  ISETP.GE.U32.AND.EX P0, PT, R17, UR5, PT, P0 ;  /* 0x0000000511007c0c */ /* 0x000fda000bf06100 */
[----:B0-----:R-:W-:Y:S05]  /*6380*/  @P0 BRA `(.L_x_164) ;  /* 0x0000000400700947 */ /* 0x001fea0003800000 */
[----:B------:R-:W0:Y:S01]  /*6390*/  S2R R10, SR_CTAID.X ;  /* 0x00000000000a7919 */ /* 0x000e220000002500 */
[----:B------:R-:W1:Y:S01]  /*63a0*/  LDC.64 R8, c[0x0][0x628] ;  /* 0x00018a00ff087b82 */ /* 0x000e620000000a00 */
[----:B------:R-:W-:Y:S01]  /*63b0*/  ULDC UR4, c[0x0][0x150] ;  /* 0x0000540000047ab9 */ /* 0x000fe20000000800 */
[----:B---3--:R-:W-:Y:S01]  /*63c0*/  IMAD.MOV.U32 R6, RZ, RZ, R18 ;  /* 0x000000ffff067224 */ /* 0x008fe200078e0012 */
[----:B------:R-:W2:Y:S01]  /*63d0*/  S2R R20, SR_CTAID.Y ;  /* 0x0000000000147919 */ /* 0x000ea20000002600 */
[----:B------:R-:W-:-:S04]  /*63e0*/  IMAD.MOV.U32 R7, RZ, RZ, R17 ;  /* 0x000000ffff077224 */ /* 0x000fc800078e0011 */
[----:B------:R-:W3:Y:S08]  /*63f0*/  LDC R15, c[0x0][0x144] ;  /* 0x00005100ff0f7b82 */ /* 0x000ef00000000800 */
[----:B------:R-:W4:Y:S08]  /*6400*/  LDC R0, c[0x0][0x630] ;  /* 0x00018c00ff007b82 */ /* 0x000f300000000800 */
[----:B------:R-:W2:Y:S01]  /*6410*/  LDC.64 R12, c[0x0][0x620] ;  /* 0x00018800ff0c7b82 */ /* 0x000ea20000000a00 */
[----:B-1----:R-:W-:-:S04]  /*6420*/  ISETP.NE.U32.AND P0, PT, R8, RZ, PT ;  /* 0x000000ff0800720c */ /* 0x002fc80003f05070 */
[----:B------:R-:W-:Y:S02]  /*6430*/  ISETP.NE.AND.EX P0, PT, R9, RZ, PT, P0 ;  /* 0x000000ff0900720c */ /* 0x000fe40003f05300 */
[----:B0-----:R-:W-:-:S05]  /*6440*/  I2FP.F32.U32 R2, R10 ;  /* 0x0000000a00027245 */ /* 0x001fca0000201000 */
[----:B------:R-:W-:-:S04]  /*6450*/  FMUL R2, R2, UR4 ;  /* 0x0000000402027c20 */ /* 0x000fc80008400000 */
[----:B------:R0:W1:Y:S02]  /*6460*/  F2I.U32.TRUNC.NTZ R14, R2 ;  /* 0x00000002000e7305 */ /* 0x000064000020f000 */
[----:B---34-:R-:W-:Y:S05]  /*6470*/  @!P0 BRA `(.L_x_165) ;  /* 0x0000000000288947 */ /* 0x018fea0003800000 */
[----:B------:R-:W3:Y:S02]  /*6480*/  LDC R3, c[0x0][0x634] ;  /* 0x00018d00ff037b82 */ /* 0x000ee40000000800 */
[----:B---3--:R-:W-:-:S05]  /*6490*/  IADD3 R7, P0, R18, R3, RZ ;  /* 0x0000000312077210 */ /* 0x008fca0007f1e0ff */
[----:B------:R-:W-:-:S04]  /*64a0*/  IMAD.X R11, RZ, RZ, R17, P0 ;  /* 0x000000ffff0b7224 */ /* 0x000fc800000e0611 */
[----:B0-----:R-:W-:-:S04]  /*64b0*/  IMAD.WIDE.U32 R2, R11, R8, RZ ;  /* 0x000000080b027225 */ /* 0x001fc800078e00ff */
[----:B------:R-:W-:-:S04]  /*64c0*/  IMAD.WIDE.U32 R4, P0, R7, R9, R2 ;  /* 0x0000000907047225 */ /* 0x000fc80007800002 */
[----:B------:R-:W-:-:S04]  /*64d0*/  IMAD.WIDE.U32 R2, R7, R8, RZ ;  /* 0x0000000807027225 */ /* 0x000fc800078e00ff */
[----:B------:R-:W-:Y:S01]  /*64e0*/  IMAD.X R7, RZ, RZ, RZ, P0 ;  /* 0x000000ffff077224 */ /* 0x000fe200000e06ff */
[----:B------:R-:W-:Y:S01]  /*64f0*/  IADD3 RZ, P0, R3, R4, RZ ;  /* 0x0000000403ff7210 */ /* 0x000fe20007f1e0ff */
[----:B------:R-:W-:-:S04]  /*6500*/  IMAD.MOV.U32 R6, RZ, RZ, R5 ;  /* 0x000000ffff067224 */ /* 0x000fc800078e0005 */
[----:B------:R-:W-:-:S08]  /*6510*/  IMAD.WIDE.U32.X R6, R11, R9, R6, P0 ;  /* 0x000000090b067225 */ /* 0x000fd000000e0406 */
.L_x_165:
[----:B------:R-:W3:Y:S01]  /*6520*/  LDC.64 R26, c[0x0][0x640] ;  /* 0x00019000ff1a7b82 */ /* 0x000ee20000000a00 */
[-C--:B------:R-:W-:Y:S01]  /*6530*/  SHF.R.U64 R11, R6, R0.reuse, R7 ;  /* 0x00000000060b7219 */ /* 0x080fe20000001207 */
[----:B------:R-:W-:Y:S01]  /*6540*/  IMAD.MOV.U32 R19, RZ, RZ, R17 ;  /* 0x000000ffff137224 */ /* 0x000fe200078e0011 */
[----:B------:R-:W-:Y:S01]  /*6550*/  SHF.R.U32.HI R0, RZ, R0, R7 ;  /* 0x00000000ff007219 */ /* 0x000fe20000011607 */
[----:B-1----:R-:W-:Y:S01]  /*6560*/  IMAD.MOV R14, RZ, RZ, -R14 ;  /* 0x000000ffff0e7224 */ /* 0x002fe200078e0a0e */
[----:B------:R-:W-:Y:S01]  /*6570*/  IADD3 R5, P0, RZ, -R11, RZ ;  /* 0x8000000bff057210 */ /* 0x000fe20007f1e0ff */
[----:B------:R-:W-:Y:S01]  /*6580*/  ULDC UR4, c[0x0][0x154] ;  /* 0x0000550000047ab9 */ /* 0x000fe20000000800 */
[----:B------:R-:W-:Y:S01]  /*6590*/  IMAD.MOV.U32 R7, RZ, RZ, 0x1 ;  /* 0x00000001ff077424 */ /* 0x000fe200078e00ff */
[----:B------:R-:W1:Y:S01]  /*65a0*/  LDC R4, c[0x0][0x618] ;  /* 0x00018600ff047b82 */ /* 0x000e620000000800 */
[----:B------:R-:W-:Y:S02]  /*65b0*/  IMAD R22, R15, R14, R10 ;  /* 0x0000000e0f167224 */ /* 0x000fe400078e020a */
[----:B------:R-:W-:-:S04]  /*65c0*/  IMAD.X R3, RZ, RZ, ~R0, P0 ;  /* 0x000000ffff037224 */ /* 0x000fc800000e0e00 */
[-C--:B--2---:R-:W-:Y:S01]  /*65d0*/  IMAD R0, R3, R12.reuse, RZ ;  /* 0x0000000c03007224 */ /* 0x084fe200078e02ff */
[----:B------:R-:W2:Y:S01]  /*65e0*/  LDC R6, c[0x0][0x608] ;  /* 0x00018200ff067b82 */ /* 0x000ea20000000800 */
[----:B0-----:R-:W-:-:S04]  /*65f0*/  IMAD.WIDE.U32 R2, R5, R12, R18 ;  /* 0x0000000c05027225 */ /* 0x001fc800078e0012 */
[----:B------:R-:W-:Y:S01]  /*6600*/  IMAD R5, R5, R13, R0 ;  /* 0x0000000d05057224 */ /* 0x000fe200078e0200 */
[----:B------:R-:W-:Y:S02]  /*6610*/  I2FP.F32.U32 R0, R20 ;  /* 0x0000001400007245 */ /* 0x000fe40000201000 */
[----:B------:R-:W0:Y:S01]  /*6620*/  LDC R24, c[0x0][0x658] ;  /* 0x00019600ff187b82 */ /* 0x000e220000000800 */
[----:B------:R-:W-:Y:S01]  /*6630*/  IMAD.IADD R3, R3, 0x1, R5 ;  /* 0x0000000103037824 */ /* 0x000fe200078e0205 */
[----:B---3--:R-:W-:Y:S01]  /*6640*/  ISETP.NE.U32.AND P0, PT, R26, RZ, PT ;  /* 0x000000ff1a00720c */ /* 0x008fe20003f05070 */
[----:B------:R-:W-:Y:S01]  /*6650*/  FMUL R0, R0, UR4 ;  /* 0x0000000400007c20 */ /* 0x000fe20008400000 */
[----:B------:R-:W-:Y:S02]  /*6660*/  IMAD.MOV.U32 R5, RZ, RZ, -0x1 ;  /* 0xffffffffff057424 */ /* 0x000fe400078e00ff */
[----:B------:R-:W-:Y:S01]  /*6670*/  ISETP.NE.AND.EX P0, PT, R27, RZ, PT, P0 ;  /* 0x000000ff1b00720c */ /* 0x000fe20003f05300 */
[----:B------:R3:W4:Y:S01]  /*6680*/  F2I.U32.TRUNC.NTZ R12, R0 ;  /* 0x00000000000c7305 */ /* 0x000722000020f000 */
[----:B------:R-:W3:Y:S01]  /*6690*/  LDC R15, c[0x0][0x148] ;  /* 0x00005200ff0f7b82 */ /* 0x000ee20000000800 */
[----:B-1----:R-:W-:-:S02]  /*66a0*/  SHF.R.U64 R10, R2, R4, R3 ;  /* 0x00000004020a7219 */ /* 0x002fc40000001203 */
[----:B------:R-:W-:-:S05]  /*66b0*/  SHF.R.U32.HI R3, RZ, R4, R3 ;  /* 0x00000004ff037219 */ /* 0x000fca0000011603 */
[----:B------:R-:W1:Y:S01]  /*66c0*/  LDC R14, c[0x0][0x600] ;  /* 0x00018000ff0e7b82 */ /* 0x000e620000000800 */
[-CC-:B--2---:R-:W-:Y:S02]  /*66d0*/  SHF.R.U64 R8, R10, R6.reuse, R3.reuse ;  /* 0x000000060a087219 */ /* 0x184fe40000001203 */
[----:B------:R-:W-:-:S05]  /*66e0*/  SHF.R.U32.HI R3, RZ, R6, R3 ;  /* 0x00000006ff037219 */ /* 0x000fca0000011603 */
[----:B------:R-:W2:Y:S01]  /*66f0*/  LDC R21, c[0x0][0x648] ;  /* 0x00019200ff157b82 */ /* 0x000ea20000000800 */
[-CC-:B0-----:R-:W-:Y:S02]  /*6700*/  SHF.R.U64 R13, R8, R24.reuse, R3.reuse ;  /* 0x00000018080d7219 */ /* 0x181fe40000001203 */
[-C--:B------:R-:W-:Y:S02]  /*6710*/  SHF.L.U32 R5, R5, R24.reuse, RZ ;  /* 0x0000001805057219 */ /* 0x080fe400000006ff */
[-C--:B------:R-:W-:Y:S01]  /*6720*/  SHF.R.U32.HI R3, RZ, R24.reuse, R3 ;  /* 0x00000018ff037219 */ /* 0x080fe20000011603 */
[----:B------:R-:W-:Y:S01]  /*6730*/  IMAD.MOV.U32 R2, RZ, RZ, R13 ;  /* 0x000000ffff027224 */ /* 0x000fe200078e000d */
[----:B------:R-:W-:Y:S01]  /*6740*/  SHF.L.U32 R24, R7, R24, RZ ;  /* 0x0000001807187219 */ /* 0x000fe200000006ff */
[----:B------:R-:W0:Y:S01]  /*6750*/  LDC R25, c[0x0][0x638] ;  /* 0x00018e00ff197b82 */ /* 0x000e220000000800 */
[----:B------:R-:W-:-:S07]  /*6760*/  LOP3.LUT R19, RZ, R5, RZ, 0x33, !PT ;  /* 0x00000005ff137212 */ /* 0x000fce00078e33ff */
[----:B------:R-:W0:Y:S01]  /*6770*/  LDC R28, c[0x0][0x610] ;  /* 0x00018400ff1c7b82 */ /* 0x000e220000000800 */
[----:B----4-:R-:W-:Y:S05]  /*6780*/  @!P0 BRA `(.L_x_166) ;  /* 0x0000000000288947 */ /* 0x010fea0003800000 */
[----:B---3--:R-:W3:Y:S02]  /*6790*/  LDC R0, c[0x0][0x64c] ;  /* 0x00019300ff007b82 */ /* 0x008ee40000000800 */
        /* <DEDUP_REMOVED lines=9> */
.L_x_166:
[----:B------:R-:W4:Y:S01]  /*6830*/  LDC R4, c[0x0][0x65c] ;  /* 0x00019700ff047b82 */ /* 0x000f220000000800 */
[----:B--23--:R-:W-:Y:S01]  /*6840*/  SHF.R.U64 R0, R2, R21, R3 ;  /* 0x0000001502007219 */ /* 0x00cfe20000001203 */
[----:B-1----:R-:W-:Y:S01]  /*6850*/  VIADD R3, R14, 0xffffffff ;  /* 0xffffffff0e037836 */ /* 0x002fe20000000000 */
[----:B------:R-:W-:Y:S01]  /*6860*/  LOP3.LUT R19, R8, R19, RZ, 0xc0, !PT ;  /* 0x0000001308137212 */ /* 0x000fe200078ec0ff */
[----:B------:R-:W-:Y:S02]  /*6870*/  IMAD.MOV R12, RZ, RZ, -R12 ;  /* 0x000000ffff0c7224 */ /* 0x000fe400078e0a0c */
[----:B------:R-:W-:Y:S01]  /*6880*/  IMAD.MOV R2, RZ, RZ, -R0 ;  /* 0x000000ffff027224 */ /* 0x000fe200078e0a00 */
[----:B------:R-:W-:Y:S01]  /*6890*/  LOP3.LUT R3, R10, R3, RZ, 0xc0, !PT ;  /* 0x000000030a037212 */ /* 0x000fe200078ec0ff */
[----:B------:R-:W-:Y:S02]  /*68a0*/  IMAD R19, R24, R0, R19 ;  /* 0x0000000018137224 */ /* 0x000fe400078e0213 */
[----:B0-----:R-:W-:-:S04]  /*68b0*/  IMAD R0, R2, R25, R13 ;  /* 0x0000001902007224 */ /* 0x001fc800078e020d */
[----:B------:R-:W-:Y:S01]  /*68c0*/  IMAD R2, R0, R14, R3 ;  /* 0x0000000e00027224 */ /* 0x000fe200078e0203 */
[----:B----4-:R-:W-:Y:S01]  /*68d0*/  ISETP.NE.AND P0, PT, R4, 0x1, PT ;  /* 0x000000010400780c */ /* 0x010fe20003f05270 */
[----:B------:R-:W-:-:S05]  /*68e0*/  IMAD.MOV.U32 R4, RZ, RZ, 0x1 ;  /* 0x00000001ff047424 */ /* 0x000fca00078e00ff */
[----:B------:R-:W-:-:S07]  /*68f0*/  PRMT R0, R4, 0x7610, R0 ;  /* 0x0000761004007816 */ /* 0x000fce0000000000 */
[----:B------:R-:W-:-:S04]  /*6900*/  @P0 IMAD R22, R15, R12, R20 ;  /* 0x0000000c0f160224 */ /* 0x000fc800078e0214 */
[----:B------:R-:W-:-:S05]  /*6910*/  IMAD R19, R19, R28, R22 ;  /* 0x0000001c13137224 */ /* 0x000fca00078e0216 */
[----:B------:R-:W-:Y:S02]  /*6920*/  SEL R22, R2, R19, !P0 ;  /* 0x0000001302167207 */ /* 0x000fe40004000000 */
[----:B------:R-:W-:Y:S01]  /*6930*/  SEL R19, R19, R2, !P0 ;  /* 0x0000000213137207 */ /* 0x000fe20004000000 */
[----:B------:R-:W-:-:S07]  /*6940*/  IMAD.MOV.U32 R2, RZ, RZ, R11 ;  /* 0x000000ffff027224 */ /* 0x000fce00078e000b */
.L_x_164:
[----:B------:R-:W-:Y:S02]  /*6950*/  LOP3.LUT P0, RZ, R0, 0xff, RZ, 0xc0, !PT ;  /* 0x000000ff00ff7812 */ /* 0x000fe4000780c0ff */
[----:B------:R-:W-:-:S11]  /*6960*/  LOP3.LUT R103, R103, 0x1, RZ, 0x3c, !PT ;  /* 0x0000000167677812 */ /* 0x000fd600078e3cff */
[----:B------:R-:W-:Y:S05]  /*6970*/  @P0 BRA `(.L_x_167) ;  /* 0xffffffac00c40947 */ /* 0x000fea000383ffff */
[----:B------:R-:W-:Y:S05]  /*6980*/  EXIT ;  /* 0x000000000000794d */ /* 0x000fea0003800000 */
.L_x_18:
[----:B------:R-:W-:-:S08]  /*6990*/  ISETP.NE.AND P0, PT, R5, RZ, PT ;  /* 0x000000ff0500720c */ /* 0x000fd00003f05270 */
[----:B0-2---:R-:W0:-:S00]  /*69a0*/  USETMAXREG.DEALLOC.CTAPOOL 0x28 ;  /* 0x00000028000079c8 */ /* 0x005e0000080e0500 */
[----:B------:R-:W-:Y:S05]  /*69b0*/  @P0 EXIT ;  /* 0x000000000000094d */ /* 0x000fea0003800000 */
[----:B0-----:R-:W-:Y:S01]  /*69c0*/  LOP3.LUT P0, RZ, R8, 0xff, RZ, 0xc0, !PT ;  /* 0x000000ff08ff7812 */ /* 0x001fe2000780c0ff */
[----:B------:R-:W-:Y:S02]  /*69d0*/  IMAD.MOV.U32 R0, RZ, RZ, 0x1 ;  /* 0x00000001ff007424 */ /* 0x000fe400078e00ff */
[----:B------:R-:W-:-:S10]  /*69e0*/  IMAD.MOV.U32 R8, RZ, RZ, RZ ;  /* 0x000000ffff087224 */ /* 0x000fd400078e00ff */
[----:B------:R-:W-:Y:S05]  /*69f0*/  @!P0 BRA `(.L_x_168) ;  /* 0x0000000c00388947 */ /* 0x000fea0003800000 */
[----:B------:R-:W0:Y:S01]  /*6a00*/  S2UR UR8, SR_CgaCtaId ;  /* 0x00000000000879c3 */ /* 0x000e220000008800 */
[----:B------:R-:W-:Y:S01]  /*6a10*/  LOP3.LUT P0, RZ, R4, 0x1f, RZ, 0xc0, !PT ;  /* 0x0000001f04ff7812 */ /* 0x000fe2000780c0ff */
[----:B------:R-:W-:Y:S01]  /*6a20*/  ULDC UR5, c[0x0][0x658] ;  /* 0x0001960000057ab9 */ /* 0x000fe20000000800 */
[----:B------:R-:W-:Y:S01]  /*6a30*/  UMOV UR6, 0xffffffff ;  /* 0xffffffff00067882 */ /* 0x000fe20000000000 */
[----:B------:R-:W-:Y:S01]  /*6a40*/  BSSY B0, `(.L_x_168) ;  /* 0x00000c9000007945 */ /* 0x000fe20003800000 */
[----:B------:R-:W-:Y:S01]  /*6a50*/  USHF.L.U32 UR6, UR6, UR5, URZ ;  /* 0x0000000506067299 */ /* 0x000fe2000800063f */
[C---:B------:R-:W-:Y:S01]  /*6a60*/  ISETP.NE.AND P2, PT, R3.reuse, RZ, PT ;  /* 0x000000ff0300720c */ /* 0x040fe20003f45270 */
[----:B------:R-:W-:Y:S01]  /*6a70*/  IMAD.MOV.U32 R9, RZ, RZ, 0x1 ;  /* 0x00000001ff097424 */ /* 0x000fe200078e00ff */
[----:B------:R-:W-:Y:S01]  /*6a80*/  ISETP.NE.OR P0, PT, R3, RZ, !P0 ;  /* 0x000000ff0300720c */ /* 0x000fe20004705670 */
[----:B------:R-:W-:Y:S01]  /*6a90*/  IMAD.MOV.U32 R0, RZ, RZ, 0x1 ;  /* 0x00000001ff007424 */ /* 0x000fe200078e00ff */
[----:B------:R-:W-:Y:S01]  /*6aa0*/  LOP3.LUT R6, R16, 0x2, RZ, 0xfc, !PT ;  /* 0x0000000210067812 */ /* 0x000fe200078efcff */
[----:B------:R-:W-:Y:S01]  /*6ab0*/  IMAD.MOV.U32 R8, RZ, RZ, RZ ;  /* 0x000000ffff087224 */ /* 0x000fe200078e00ff */
[----:B------:R-:W-:Y:S01]  /*6ac0*/  ULDC UR4, c[0x0][0x600] ;  /* 0x0001800000047ab9 */ /* 0x000fe20000000800 */
[----:B------:R-:W-:Y:S01]  /*6ad0*/  UMOV UR7, 0x1 ;  /* 0x0000000100077882 */ /* 0x000fe20000000000 */
[----:B------:R-:W-:-:S02]  /*6ae0*/  UIADD3 UR22, UR40, 0x1, URZ ;  /* 0x0000000128167890 */ /* 0x000fc4000fffe03f */
[----:B------:R-:W-:Y:S02]  /*6af0*/  UIADD3 UR15, UR4, -0x1, URZ ;  /* 0xffffffff040f7890 */ /* 0x000fe4000fffe03f */
[----:B------:R-:W-:Y:S02]  /*6b00*/  USHF.L.U32 UR17, UR7, UR5, URZ ;  /* 0x0000000507117299 */ /* 0x000fe4000800063f */
[----:B------:R-:W-:Y:S01]  /*6b10*/  ULOP3.LUT UR16, URZ, UR6, URZ, 0x33, !UPT ;  /* 0x000000063f107292 */ /* 0x000fe2000f8e333f */
[----:B------:R-:W-:Y:S01]  /*6b20*/  ULDC.64 UR20, c[0x0][0x198] ;  /* 0x0000660000147ab9 */ /* 0x000fe20000000a00 */
[----:B0-----:R-:W-:-:S10]  /*6b30*/  IMAD.U32 R7, RZ, RZ, UR8 ;  /* 0x00000008ff077e24 */ /* 0x001fd4000f8e00ff */
.L_x_180:
[----:B------:R-:W-:-:S03]  /*6b40*/  UMOV UR4, 0xffffffff ;  /* 0xffffffff00047882 */ /* 0x000fc60000000000 */
[----:B------:R-:W-:Y:S05]  /*6b50*/  BRA.DIV UR4, `(.L_x_169) ;  /* 0x0000001604ec7947 */ /* 0x000fea000b800000 */
[----:B------:R-:W-:-:S13]  /*6b60*/  ELECT P6, URZ, PT ;  /* 0x00000000003f782f */ /* 0x000fda00038c0000 */
.L_x_207:
[----:B------:R-:W0:Y:S01]  /*6b70*/  LDC R3, c[0x0][0x28c] ;  /* 0x0000a300ff037b82 */ /* 0x000e220000000800 */
[----:B------:R-:W-:Y:S01]  /*6b80*/  BSSY B1, `(.L_x_170) ;  /* 0x000003c000017945 */ /* 0x000fe20003800000 */
[----:B0-----:R-:W-:-:S13]  /*6b90*/  ISETP.LT.OR P6, PT, R3, 0x1, !P6 ;  /* 0x000000010300780c */ /* 0x001fda00077c1670 */
[----:B------:R-:W-:Y:S05]  /*6ba0*/  @P6 BRA `(.L_x_171) ;  /* 0x0000000000e46947 */ /* 0x000fea0003800000 */
[----:B------:R-:W-:Y:S02]  /*6bb0*/  IMAD R7, R19, 0x4, R7 ;  /* 0x0000000413077824 */ /* 0x000fe400078e0207 */
[----:B------:R-:W-:Y:S02]  /*6bc0*/  IMAD.SHL.U32 R22, R22, 0x80, RZ ;  /* 0x0000008016167824 */ /* 0x000fe400078e00ff */
[----:B------:R-:W-:Y:S02]  /*6bd0*/  IMAD.MOV.U32 R14, RZ, RZ, RZ ;  /* 0x000000ffff0e7224 */ /* 0x000fe400078e00ff */
[----:B------:R-:W-:Y:S02]  /*6be0*/  IMAD.U32 R15, RZ, RZ, UR22 ;  /* 0x00000016ff0f7e24 */ /* 0x000fe4000f8e00ff */
[----:B------:R-:W-:Y:S02]  /*6bf0*/  IMAD.MOV.U32 R3, RZ, RZ, R0 ;  /* 0x000000ffff037224 */ /* 0x000fe400078e0000 */
[----:B------:R-:W-:-:S02]  /*6c00*/  IMAD.MOV.U32 R4, RZ, RZ, R8 ;  /* 0x000000ffff047224 */ /* 0x000fc400078e0008 */
[----:B------:R-:W-:-:S07]  /*6c10*/  IMAD.SHL.U32 R11, R7, 0x10, RZ ;  /* 0x00000010070b7824 */ /* 0x000fce00078e00ff */
.L_x_175:
[----:B------:R-:W0:Y:S01]  /*6c20*/  S2UR UR4, SR_CgaCtaId ;  /* 0x00000000000479c3 */ /* 0x000e220000008800 */
[----:B------:R-:W-:Y:S02]  /*6c30*/  MOV R10, 0x400 ;  /* 0x00000400000a7802 */ /* 0x000fe40000000f00 */
[----:B------:R-:W-:Y:S01]  /*6c40*/  SHF.L.U32 R5, R3, 0x1f, RZ ;  /* 0x0000001f03057819 */ /* 0x000fe200000006ff */
[----:B0-----:R-:W-:-:S05]  /*6c50*/  IMAD.U32 R7, RZ, RZ, UR4 ;  /* 0x00000004ff077e24 */ /* 0x001fca000f8e00ff */
[----:B------:R-:W-:Y:S02]  /*6c60*/  LEA R13, R7, R10, 0x18 ;  /* 0x0000000a070d7211 */ /* 0x000fe400078ec0ff */
[----:B------:R-:W0:Y:S03]  /*6c70*/  @!P2 LDC R10, c[0x0][0x500] ;  /* 0x00014000ff0aab82 */ /* 0x000e260000000800 */
[----:B------:R-:W-:-:S04]  /*6c80*/  IMAD R12, R4, 0x8, R13 ;  /* 0x00000008040c7824 */ /* 0x000fc800078e020d */
[----:B------:R-:W1:Y:S02]  /*6c90*/  SYNCS.PHASECHK.TRANS64.TRYWAIT P1, [R12+URZ+0x90], R5 ;  /* 0x000090050c0075a7 */ /* 0x000e64000802017f */
[----:B-1----:R-:W-:Y:S05]  /*6ca0*/  @!P1 BRA `(.L_x_172) ;  /* 0x0000001400b89947 */ /* 0x002fea0003800000 */
.L_x_208:
[----:B-1----:R-:W-:Y:S01]  /*6cb0*/  PRMT R5, R6, 0x9910, RZ ;  /* 0x0000991006057816 */ /* 0x002fe200000000ff */
[----:B0-----:R0:W-:Y:S03]  /*6cc0*/  @!P2 SYNCS.ARRIVE.TRANS64 RZ, [R12+URZ], R10 ;  /* 0x0000000a0cffa9a7 */ /* 0x0011e6000800003f */
[----:B------:R-:W-:-:S13]  /*6cd0*/  ISETP.NE.AND P1, PT, R5, 0x2, PT ;  /* 0x000000020500780c */ /* 0x000fda0003f25270 */
[----:B0-----:R-:W-:Y:S05]  /*6ce0*/  @P1 BRA `(.L_x_173) ;  /* 0x0000000000041947 */ /* 0x001fea0003800000 */
[----:B------:R-:W-:Y:S01]  /*6cf0*/  BPT.TRAP 0x1 ;  /* 0x000000040000795c */ /* 0x000fe20000300000 */
.L_x_173:
[----:B------:R-:W-:Y:S05]  /*6d00*/  @P0 BRA `(.L_x_174) ;  /* 0x0000000000040947 */ /* 0x000fea0003800000 */
[----:B------:R-:W-:Y:S01]  /*6d10*/  BPT.TRAP 0x1 ;  /* 0x000000040000795c */ /* 0x000fe20000300000 */
.L_x_174:
[----:B------:R-:W-:Y:S01]  /*6d20*/  IMAD R5, R4, 0x4, R7 ;  /* 0x0000000404057824 */ /* 0x000fe200078e0207 */
[----:B------:R-:W-:Y:S01]  /*6d30*/  R2UR UR9, R12 ;  /* 0x000000000c0972ca */ /* 0x000fe200000e0000 */
[----:B------:R-:W-:Y:S01]  /*6d40*/  VIADD R15, R15, 0xffffffff ;  /* 0xffffffff0f0f7836 */ /* 0x000fe20000000000 */
[----:B------:R-:W-:Y:S01]  /*6d50*/  UIADD3 UR4, UP0, UR20, 0xf0, URZ ;  /* 0x000000f014047890 */ /* 0x000fe2000ff1e03f */
[----:B------:R-:W-:Y:S01]  /*6d60*/  IMAD.SHL.U32 R5, R5, 0x200, RZ ;  /* 0x0000020005057824 */ /* 0x000fe200078e00ff */
[----:B------:R-:W-:Y:S01]  /*6d70*/  R2UR UR11, R11 ;  /* 0x000000000b0b72ca */ /* 0x000fe200000e0000 */
[----:B------:R-:W-:Y:S01]  /*6d80*/  UIADD3 UR24, UP1, UR20, 0x1f0, URZ ;  /* 0x000001f014187890 */ /* 0x000fe2000ff3e03f */
[----:B------:R-:W-:Y:S01]  /*6d90*/  R2UR UR10, R14 ;  /* 0x000000000e0a72ca */ /* 0x000fe200000e0000 */
[--C-:B------:R-:W-:Y:S01]  /*6da0*/  IMAD R5, R5, 0x2, R13.reuse ;  /* 0x0000000205057824 */ /* 0x100fe200078e020d */
[----:B------:R-:W-:Y:S01]  /*6db0*/  R2UR UR12, R2 ;  /* 0x00000000020c72ca */ /* 0x000fe200000e0000 */
[----:B------:R-:W-:Y:S01]  /*6dc0*/  IMAD R13, R4, 0x2000, R13 ;  /* 0x00002000040d7824 */ /* 0x000fe200078e020d */
[----:B------:R-:W-:Y:S01]  /*6dd0*/  R2UR UR18, R22 ;  /* 0x00000000161272ca */ /* 0x000fe200000e0000 */
[----:B------:R-:W-:Y:S01]  /*6de0*/  VIADD R4, R4, 0x1 ;  /* 0x0000000104047836 */ /* 0x000fe20000000000 */
[----:B------:R-:W-:Y:S01]  /*6df0*/  R2UR UR5, R5 ;  /* 0x00000000050572ca */ /* 0x000fe200000e0000 */
[----:B------:R-:W-:Y:S01]  /*6e00*/  UIADD3.X UR25, URZ, UR21, URZ, UP1, !UPT ;  /* 0x000000153f197290 */ /* 0x000fe20008ffe43f */
[----:B------:R-:W-:Y:S01]  /*6e10*/  R2UR UR8, R13 ;  /* 0x000000000d0872ca */ /* 0x000fe200000e0000 */
[----:B------:R-:W-:Y:S01]  /*6e20*/  UMOV UR19, 0xf0000 ;  /* 0x000f000000137882 */ /* 0x000fe20000000000 */
[----:B------:R-:W-:Y:S01]  /*6e30*/  ISETP.GT.AND P3, PT, R15, 0x1, PT ;  /* 0x000000010f00780c */ /* 0x000fe20003f64270 */
[----:B------:R-:W-:Y:S01]  /*6e40*/  UMOV UR6, 0x0 ;  /* 0x0000000000067882 */ /* 0x000fe20000000000 */
[----:B------:R-:W-:Y:S01]  /*6e50*/  UMOV UR7, 0x10000000 ;  /* 0x1000000000077882 */ /* 0x000fe20000000000 */
[----:B------:R-:W-:Y:S01]  /*6e60*/  ISETP.NE.AND P1, PT, R4, 0x12, PT ;  /* 0x000000120400780c */ /* 0x000fe20003f25270 */
[----:B------:R-:W-:-:S03]  /*6e70*/  VIADD R14, R14, 0x20 ;  /* 0x000000200e0e7836 */ /* 0x000fc60000000000 */
[----:B------:R-:W-:Y:S02]  /*6e80*/  SEL R10, RZ, 0x1, P1 ;  /* 0x00000001ff0a7807 */ /* 0x000fe40000800000 */
[----:B------:R-:W-:Y:S01]  /*6e90*/  UIADD3 UR13, UR5, 0x200, URZ ;  /* 0x00000200050d7890 */ /* 0x000fe2000fffe03f */
[----:B------:R-:W-:Y:S01]  /*6ea0*/  SEL R4, R4, RZ, P1 ;  /* 0x000000ff04047207 */ /* 0x000fe20000800000 */
[----:B------:R-:W-:Y:S01]  /*6eb0*/  UIADD3.X UR5, URZ, UR21, URZ, UP0, !UPT ;  /* 0x000000153f057290 */ /* 0x000fe200087fe43f */
[----:B------:R-:W-:Y:S01]  /*6ec0*/  LOP3.LUT R3, R3, R10, RZ, 0x3c, !PT ;  /* 0x0000000a03037212 */ /* 0x000fe200078e3cff */
[----:B------:R-:W-:-:S03]  /*6ed0*/  UIADD3 UR14, UR8, 0x12200, URZ ;  /* 0x00012200080e7890 */ /* 0x000fc6000fffe03f */
[----:B------:R-:W-:-:S04]  /*6ee0*/  UMOV UR8, UR13 ;  /* 0x0000000d00087c82 */ /* 0x000fc80008000000 */
[----:B------:R0:W-:Y:S02]  /*6ef0*/  UTMALDG.3D.MULTICAST [UR8], [UR4], UR19, desc[UR6] ;  /* 0x00000608040073b4 */ /* 0x0001e40008011813 */
[----:B0-----:R-:W-:Y:S01]  /*6f00*/  UMOV UR8, UR14 ;  /* 0x0000000e00087c82 */ /* 0x001fe20008000000 */
[----:B------:R-:W-:Y:S02]  /*6f10*/  UMOV UR11, UR18 ;  /* 0x00000012000b7c82 */ /* 0x000fe40008000000 */
[----:B------:R0:W-:Y:S02]  /*6f20*/  UTMALDG.3D [UR8], [UR24], desc[UR6] ;  /* 0x00000608180075b4 */ /* 0x0001e40008011000 */
[----:B0-----:R-:W-:Y:S05]  /*6f30*/  @P3 BRA `(.L_x_175) ;  /* 0xfffffffc00383947 */ /* 0x001fea000383ffff */
.L_x_171:
[----:B------:R-:W-:Y:S05]  /*6f40*/  BSYNC B1 ;  /* 0x0000000000017941 */ /* 0x000fea0003800000 */
.L_x_170:
[----:B------:R-:W2:Y:S01]  /*6f50*/  LDL.64 R12, [R1] ;  /* 0x00000000010c7983 */ /* 0x000ea20000100a00 */
[----:B------:R-:W-:Y:S01]  /*6f60*/  LOP3.LUT P4, RZ, R9, 0xff, RZ, 0xc0, !PT ;  /* 0x000000ff09ff7812 */ /* 0x000fe2000788c0ff */
[----:B------:R-:W-:Y:S01]  /*6f70*/  VIADD R8, R8, UR40 ;  /* 0x0000002808087c36 */ /* 0x000fe20008000000 */
[----:B------:R-:W-:Y:S01]  /*6f80*/  ULDC.64 UR4, c[0x0][0x650] ;  /* 0x0001940000047ab9 */ /* 0x000fe20000000a00 */
[----:B------:R-:W-:Y:S01]  /*6f90*/  IMAD.U32 R5, RZ, RZ, UR40 ;  /* 0x00000028ff057e24 */ /* 0x000fe2000f8e00ff */
[----:B------:R-:W-:Y:S01]  /*6fa0*/  UISETP.GE.U32.AND UP0, UPT, UR40, 0x12, UPT ;  /* 0x000000122800788c */ /* 0x000fe2000bf06070 */
[----:B------:R-:W-:Y:S01]  /*6fb0*/  BSSY B1, `(.L_x_176) ;  /* 0x000006f000017945 */ /* 0x000fe20003800000 */
[----:B------:R-:W-:Y:S01]  /*6fc0*/  ISETP.GT.U32.AND P1, PT, R8, 0x11, PT ;  /* 0x000000110800780c */ /* 0x000fe20003f24070 */
[----:B------:R-:W-:Y:S01]  /*6fd0*/  IMAD.MOV.U32 R19, RZ, RZ, -0x1 ;  /* 0xffffffffff137424 */ /* 0x000fe200078e00ff */
[----:B------:R-:W-:Y:S01]  /*6fe0*/  PRMT R9, RZ, 0x7610, R9 ;  /* 0x00007610ff097816 */ /* 0x000fe20000000009 */
[----:B------:R-:W-:Y:S01]  /*6ff0*/  IMAD.MOV.U32 R22, RZ, RZ, -0x1 ;  /* 0xffffffffff167424 */ /* 0x000fe200078e00ff */
[----:B------:R-:W-:-:S02]  /*7000*/  ISETP.LT.U32.AND P1, PT, R5, 0x12, P1 ;  /* 0x000000120500780c */ /* 0x000fc40000f21070 */
[----:B------:R-:W-:Y:S01]  /*7010*/  PLOP3.LUT P3, PT, PT, PT, UP0, 0x80, 0x0 ;  /* 0x000000000000781c */ /* 0x000fe20003f6f008 */
[----:B------:R-:W0:Y:S01]  /*7020*/  @P4 S2R R7, SR_CgaCtaId ;  /* 0x0000000000074919 */ /* 0x000e220000008800 */
[----:B------:R-:W-:-:S04]  /*7030*/  @P4 MOV R2, 0x400 ;  /* 0x0000040000024802 */ /* 0x000fc80000000f00 */
[----:B0-----:R-:W-:Y:S01]  /*7040*/  @P4 LEA R4, R7, R2, 0x18 ;  /* 0x0000000207044211 */ /* 0x001fe200078ec0ff */
[----:B------:R-:W-:-:S03]  /*7050*/  IMAD.WIDE.U32 R2, R8, 0x38e38e39, RZ ;  /* 0x38e38e3908027825 */ /* 0x000fc600078e00ff */
[----:B------:R0:W-:Y:S01]  /*7060*/  @P4 SYNCS.ARRIVE.TRANS64.A1T0 RZ, [R4+URZ+0x158], RZ ;  /* 0x000158ff04ff49a7 */ /* 0x0001e2000810003f */
[----:B------:R-:W-:Y:S01]  /*7070*/  IMAD.MOV.U32 R2, RZ, RZ, -0x1 ;  /* 0xffffffffff027424 */ /* 0x000fe200078e00ff */
[----:B------:R-:W-:Y:S02]  /*7080*/  SHF.R.U32.HI R5, RZ, 0x2, R3 ;  /* 0x00000002ff057819 */ /* 0x000fe40000011603 */
[----:B------:R-:W-:-:S03]  /*7090*/  SEL R3, RZ, 0x1, !P1 ;  /* 0x00000001ff037807 */ /* 0x000fc60004800000 */
[----:B------:R-:W-:Y:S01]  /*70a0*/  IMAD R8, R5, -0x12, R8 ;  /* 0xffffffee05087824 */ /* 0x000fe200078e0208 */
[----:B------:R-:W-:Y:S02]  /*70b0*/  LOP3.LUT R0, R0, R3, RZ, 0x3c, !PT ;  /* 0x0000000300007212 */ /* 0x000fe400078e3cff */
[----:B------:R-:W-:Y:S02]  /*70c0*/  PRMT R3, RZ, 0x7610, R3 ;  /* 0x00007610ff037816 */ /* 0x000fe40000000003 */
[----:B------:R-:W-:Y:S02]  /*70d0*/  @P3 LOP3.LUT R0, R0, 0x1, R5, 0x78, !PT ;  /* 0x0000000100003812 */ /* 0x000fe400078e7805 */
[----:B--2---:R-:W-:-:S04]  /*70e0*/  IADD3 R18, P4, R18, R12, RZ ;  /* 0x0000000c12127210 */ /* 0x004fc80007f9e0ff */
[----:B------:R-:W-:Y:S01]  /*70f0*/  ISETP.GE.U32.AND P1, PT, R18, UR4, PT ;  /* 0x0000000412007c0c */ /* 0x000fe2000bf26070 */
[----:B------:R-:W-:-:S05]  /*7100*/  IMAD.X R17, R17, 0x1, R23, P4 ;  /* 0x0000000111117824 */ /* 0x000fca00020e0617 */
[----:B------:R-:W-:-:S13]  /*7110*/  ISETP.GE.U32.AND.EX P1, PT, R17, UR5, PT, P1 ;  /* 0x0000000511007c0c */ /* 0x000fda000bf26110 */
[----:B0-----:R-:W-:Y:S05]  /*7120*/  @P1 BRA `(.L_x_177) ;  /* 0x00000004005c1947 */ /* 0x001fea0003800000 */
[----:B------:R-:W0:Y:S01]  /*7130*/  S2R R12, SR_CTAID.X ;  /* 0x00000000000c7919 */ /* 0x000e220000002500 */
[----:B------:R-:W-:Y:S01]  /*7140*/  ULDC.64 UR4, c[0x0][0x628] ;  /* 0x00018a0000047ab9 */ /* 0x000fe20000000a00 */
[----:B------:R-:W1:Y:S01]  /*7150*/  LDC R13, c[0x0][0x144] ;  /* 0x00005100ff0d7b82 */ /* 0x000e620000000800 */
[----:B------:R-:W-:Y:S01]  /*7160*/  ISETP.NE.U32.AND P1, PT, RZ, UR4, PT ;  /* 0x00000004ff007c0c */ /* 0x000fe2000bf25070 */
[----:B------:R-:W2:Y:S01]  /*7170*/  S2R R10, SR_CTAID.Y ;  /* 0x00000000000a7919 */ /* 0x000ea20000002600 */
[----:B------:R-:W-:Y:S01]  /*7180*/  ULDC UR7, c[0x0][0x630] ;  /* 0x00018c0000077ab9 */ /* 0x000fe20000000800 */
[----:B------:R-:W-:Y:S01]  /*7190*/  ULDC UR8, c[0x0][0x150] ;  /* 0x0000540000087ab9 */ /* 0x000fe20000000800 */
[----:B------:R-:W-:Y:S01]  /*71a0*/  ISETP.NE.AND.EX P1, PT, RZ, UR5, PT, P1 ;  /* 0x00000005ff007c0c */ /* 0x000fe2000bf25310 */
[----:B------:R-:W-:Y:S02]  /*71b0*/  IMAD.MOV.U32 R2, RZ, RZ, R18 ;  /* 0x000000ffff027224 */ /* 0x000fe400078e0012 */
[----:B------:R-:W-:Y:S01]  /*71c0*/  IMAD.MOV.U32 R3, RZ, RZ, R17 ;  /* 0x000000ffff037224 */ /* 0x000fe200078e0011 */
[----:B0-----:R-:W-:-:S09]  /*71d0*/  I2FP.F32.U32 R14, R12 ;  /* 0x0000000c000e7245 */ /* 0x001fd20000201000 */
[----:B------:R-:W-:Y:S05]  /*71e0*/  @!P1 BRA `(.L_x_178) ;  /* 0x0000000000289947 */ /* 0x000fea0003800000 */
[----:B------:R-:W-:Y:S02]  /*71f0*/  ULDC UR6, c[0x0][0x634] ;  /* 0x00018d0000067ab9 */ /* 0x000fe40000000800 */
[----:B------:R-:W-:-:S05]  /*7200*/  IADD3 R3, P1, R18, UR6, RZ ;  /* 0x0000000612037c10 */ /* 0x000fca000ff3e0ff */
[----:B------:R-:W-:-:S04]  /*7210*/  IMAD.X R11, RZ, RZ, R17, P1 ;  /* 0x000000ffff0b7224 */ /* 0x000fc800008e0611 */
[----:B------:R-:W-:-:S04]  /*7220*/  IMAD.WIDE.U32 R4, R11, UR4, RZ ;  /* 0x000000040b047c25 */ /* 0x000fc8000f8e00ff */
[----:B------:R-:W-:-:S04]  /*7230*/  IMAD.WIDE.U32 R4, P1, R3, UR5, R4 ;  /* 0x0000000503047c25 */ /* 0x000fc8000f820004 */
[----:B------:R-:W-:-:S04]  /*7240*/  IMAD.WIDE.U32 R2, R3, UR4, RZ ;  /* 0x0000000403027c25 */ /* 0x000fc8000f8e00ff */
[----:B------:R-:W-:Y:S01]  /*7250*/  IMAD.MOV.U32 R2, RZ, RZ, R5 ;  /* 0x000000ffff027224 */ /* 0x000fe200078e0005 */
[----:B------:R-:W-:Y:S01]  /*7260*/  IADD3 RZ, P3, R3, R4, RZ ;  /* 0x0000000403ff7210 */ /* 0x000fe20007f7e0ff */
[----:B------:R-:W-:-:S04]  /*7270*/  IMAD.X R3, RZ, RZ, RZ, P1 ;  /* 0x000000ffff037224 */ /* 0x000fc800008e06ff */
[----:B------:R-:W-:-:S08]  /*7280*/  IMAD.WIDE.U32.X R2, R11, UR5, R2, P3 ;  /* 0x000000050b027c25 */ /* 0x000fd000098e0402 */
.L_x_178:
[----:B------:R-:W-:Y:S01]  /*7290*/  FMUL R14, R14, UR8 ;  /* 0x000000080e0e7c20 */ /* 0x000fe20008400000 */
[--C-:B------:R-:W-:Y:S01]  /*72a0*/  SHF.R.U64 R11, R2, UR7, R3.reuse ;  /* 0x00000007020b7c19 */ /* 0x100fe20008001203 */
[----:B------:R-:W-:Y:S01]  /*72b0*/  ULDC.64 UR4, c[0x0][0x620] ;  /* 0x0001880000047ab9 */ /* 0x000fe20000000a00 */
[----:B------:R-:W-:Y:S01]  /*72c0*/  SHF.R.U32.HI R2, RZ, UR7, R3 ;  /* 0x00000007ff027c19 */ /* 0x000fe20008011603 */
[----:B------:R-:W-:Y:S01]  /*72d0*/  IMAD.MOV.U32 R3, RZ, RZ, R17 ;  /* 0x000000ffff037224 */ /* 0x000fe200078e0011 */
[----:B------:R-:W-:Y:S01]  /*72e0*/  IADD3 R15, P1, RZ, -R11, RZ ;  /* 0x8000000bff0f7210 */ /* 0x000fe20007f3e0ff */
[----:B------:R-:W0:Y:S01]  /*72f0*/  F2I.U32.TRUNC.NTZ R14, R14 ;  /* 0x0000000e000e7305 */ /* 0x000e22000020f000 */
[----:B------:R-:W-:-:S03]  /*7300*/  ULDC.64 UR6, c[0x0][0x640] ;  /* 0x0001900000067ab9 */ /* 0x000fc60000000a00 */
[----:B------:R-:W-:Y:S01]  /*7310*/  IMAD.X R2, RZ, RZ, ~R2, P1 ;  /* 0x000000ffff027224 */ /* 0x000fe200008e0e02 */
[----:B------:R-:W-:-:S03]  /*7320*/  ISETP.NE.U32.AND P1, PT, RZ, UR6, PT ;  /* 0x00000006ff007c0c */ /* 0x000fc6000bf25070 */
[----:B------:R-:W-:Y:S01]  /*7330*/  IMAD R2, R2, UR4, RZ ;  /* 0x0000000402027c24 */ /* 0x000fe2000f8e02ff */
[----:B------:R-:W-:-:S03]  /*7340*/  ISETP.NE.AND.EX P1, PT, RZ, UR7, PT, P1 ;  /* 0x00000007ff007c0c */ /* 0x000fc6000bf25310 */
[C---:B------:R-:W-:Y:S01]  /*7350*/  IMAD R5, R15.reuse, UR5, R2 ;  /* 0x000000050f057c24 */ /* 0x040fe2000f8e0202 */
[----:B------:R-:W-:Y:S01]  /*7360*/  ULDC UR5, c[0x0][0x154] ;  /* 0x0000550000057ab9 */ /* 0x000fe20000000800 */
[----:B------:R-:W-:Y:S02]  /*7370*/  IMAD.MOV.U32 R2, RZ, RZ, R18 ;  /* 0x000000ffff027224 */ /* 0x000fe400078e0012 */
[----:B0-----:R-:W-:Y:S02]  /*7380*/  IMAD.MOV R4, RZ, RZ, -R14 ;  /* 0x000000ffff047224 */ /* 0x001fe400078e0a0e */
[----:B------:R-:W-:Y:S01]  /*7390*/  IMAD.WIDE.U32 R2, R15, UR4, R2 ;  /* 0x000000040f027c25 */ /* 0x000fe2000f8e0002 */
[----:B------:R-:W-:-:S03]  /*73a0*/  ULDC UR4, c[0x0][0x618] ;  /* 0x0001860000047ab9 */ /* 0x000fc60000000800 */
[----:B-1----:R-:W-:Y:S01]  /*73b0*/  IMAD R12, R13, R4, R12 ;  /* 0x000000040d0c7224 */ /* 0x002fe200078e020c */
[----:B--2---:R-:W-:Y:S01]  /*73c0*/  I2FP.F32.U32 R4, R10 ;  /* 0x0000000a00047245 */ /* 0x004fe20000201000 */
[----:B------:R-:W0:Y:S01]  /*73d0*/  LDC R13, c[0x0][0x148] ;  /* 0x00005200ff0d7b82 */ /* 0x000e220000000800 */
[----:B------:R-:W-:-:S03]  /*73e0*/  IMAD.IADD R3, R3, 0x1, R5 ;  /* 0x0000000103037824 */ /* 0x000fc600078e0205 */
[----:B------:R-:W-:Y:S02]  /*73f0*/  FMUL R4, R4, UR5 ;  /* 0x0000000504047c20 */ /* 0x000fe40008400000 */
[--C-:B------:R-:W-:Y:S02]  /*7400*/  SHF.R.U64 R14, R2, UR4, R3.reuse ;  /* 0x00000004020e7c19 */ /* 0x100fe40008001203 */
[----:B------:R-:W-:Y:S01]  /*7410*/  SHF.R.U32.HI R3, RZ, UR4, R3 ;  /* 0x00000004ff037c19 */ /* 0x000fe20008011603 */
[----:B------:R1:W2:Y:S01]  /*7420*/  F2I.U32.TRUNC.NTZ R20, R4 ;  /* 0x0000000400147305 */ /* 0x0002a2000020f000 */
[----:B------:R-:W-:Y:S02]  /*7430*/  ULDC UR4, c[0x0][0x608] ;  /* 0x0001820000047ab9 */ /* 0x000fe40000000800 */
[--C-:B------:R-:W-:Y:S02]  /*7440*/  SHF.R.U64 R19, R14, UR4, R3.reuse ;  /* 0x000000040e137c19 */ /* 0x100fe40008001203 */
[----:B------:R-:W-:Y:S01]  /*7450*/  SHF.R.U32.HI R2, RZ, UR4, R3 ;  /* 0x00000004ff027c19 */ /* 0x000fe20008011603 */
[----:B------:R-:W-:-:S03]  /*7460*/  ULDC UR4, c[0x0][0x658] ;  /* 0x0001960000047ab9 */ /* 0x000fc60000000800 */
[--C-:B------:R-:W-:Y:S02]  /*7470*/  SHF.R.U64 R15, R19, UR4, R2.reuse ;  /* 0x00000004130f7c19 */ /* 0x100fe40008001202 */
[----:B------:R-:W-:-:S03]  /*7480*/  SHF.R.U32.HI R21, RZ, UR4, R2 ;  /* 0x00000004ff157c19 */ /* 0x000fc60008011602 */
[----:B------:R-:W-:Y:S02]  /*7490*/  IMAD.MOV.U32 R2, RZ, RZ, R15 ;  /* 0x000000ffff027224 */ /* 0x000fe400078e000f */
[----:B------:R-:W-:Y:S01]  /*74a0*/  IMAD.MOV.U32 R3, RZ, RZ, R21 ;  /* 0x000000ffff037224 */ /* 0x000fe200078e0015 */
[----:B-12---:R-:W-:Y:S06]  /*74b0*/  @!P1 BRA `(.L_x_179) ;  /* 0x0000000000289947 */ /* 0x006fec0003800000 */
        /* <DEDUP_REMOVED lines=10> */
.L_x_179:
[----:B------:R-:W1:Y:S01]  /*7560*/  LDC R4, c[0x0][0x65c] ;  /* 0x00019700ff047b82 */ /* 0x000e620000000800 */
[----:B------:R-:W-:Y:S01]  /*7570*/  ULDC UR4, c[0x0][0x648] ;  /* 0x0001920000047ab9 */ /* 0x000fe20000000800 */
[----:B------:R-:W-:Y:S01]  /*7580*/  LOP3.LUT R19, R19, UR16, RZ, 0xc0, !PT ;  /* 0x0000001013137c12 */ /* 0x000fe2000f8ec0ff */
[----:B------:R-:W-:Y:S01]  /*7590*/  IMAD.MOV R20, RZ, RZ, -R20 ;  /* 0x000000ffff147224 */ /* 0x000fe200078e0a14 */
[----:B------:R-:W-:Y:S01]  /*75a0*/  SHF.R.U64 R2, R2, UR4, R3 ;  /* 0x0000000402027c19 */ /* 0x000fe20008001203 */
[----:B------:R-:W-:Y:S01]  /*75b0*/  ULDC UR4, c[0x0][0x638] ;  /* 0x00018e0000047ab9 */ /* 0x000fe20000000800 */
[----:B------:R-:W-:Y:S01]  /*75c0*/  LOP3.LUT R14, R14, UR15, RZ, 0xc0, !PT ;  /* 0x0000000f0e0e7c12 */ /* 0x000fe2000f8ec0ff */
[----:B------:R-:W-:Y:S01]  /*75d0*/  ULDC UR5, c[0x0][0x610] ;  /* 0x0001840000057ab9 */ /* 0x000fe20000000800 */
[----:B------:R-:W-:Y:S02]  /*75e0*/  IMAD.MOV.U32 R3, RZ, RZ, 0x1 ;  /* 0x00000001ff037424 */ /* 0x000fe400078e00ff */
[----:B------:R-:W-:Y:S01]  /*75f0*/  IMAD R19, R2, UR17, R19 ;  /* 0x0000001102137c24 */ /* 0x000fe2000f8e0213 */
[----:B-1----:R-:W-:Y:S01]  /*7600*/  ISETP.NE.AND P1, PT, R4, 0x1, PT ;  /* 0x000000010400780c */ /* 0x002fe20003f25270 */
[----:B------:R-:W-:-:S02]  /*7610*/  IMAD.MOV R4, RZ, RZ, -R2 ;  /* 0x000000ffff047224 */ /* 0x000fc400078e0a02 */
[----:B------:R-:W-:Y:S02]  /*7620*/  IMAD.MOV.U32 R2, RZ, RZ, R11 ;  /* 0x000000ffff027224 */ /* 0x000fe400078e000b */
[----:B------:R-:W-:Y:S01]  /*7630*/  IMAD R15, R4, UR4, R15 ;  /* 0x00000004040f7c24 */ /* 0x000fe2000f8e020f */
[----:B------:R-:W-:-:S03]  /*7640*/  ULDC UR4, c[0x0][0x600] ;  /* 0x0001800000047ab9 */ /* 0x000fc60000000800 */
[----:B------:R-:W-:-:S04]  /*7650*/  IMAD R15, R15, UR4, R14 ;  /* 0x000000040f0f7c24 */ /* 0x000fc8000f8e020e */
[----:B0-----:R-:W-:-:S04]  /*7660*/  @P1 IMAD R12, R13, R20, R10 ;  /* 0x000000140d0c1224 */ /* 0x001fc800078e020a */
[----:B------:R-:W-:-:S05]  /*7670*/  IMAD R12, R19, UR5, R12 ;  /* 0x00000005130c7c24 */ /* 0x000fca000f8e020c */
[----:B------:R-:W-:Y:S02]  /*7680*/  SEL R22, R15, R12, !P1 ;  /* 0x0000000c0f167207 */ /* 0x000fe40004800000 */
[----:B------:R-:W-:-:S07]  /*7690*/  SEL R19, R12, R15, !P1 ;  /* 0x0000000f0c137207 */ /* 0x000fce0004800000 */
.L_x_177:
[----:B------:R-:W-:Y:S05]  /*76a0*/  BSYNC B1 ;  /* 0x0000000000017941 */ /* 0x000fea0003800000 */
.L_x_176:
[----:B------:R-:W-:-:S13]  /*76b0*/  LOP3.LUT P1, RZ, R3, 0xff, RZ, 0xc0, !PT ;  /* 0x000000ff03ff7812 */ /* 0x000fda000782c0ff */
[----:B------:R-:W-:Y:S05]  /*76c0*/  @P1 BRA `(.L_x_180) ;  /* 0xfffffff4001c1947 */ /* 0x000fea000383ffff */
[----:B------:R-:W-:Y:S05]  /*76d0*/  BSYNC B0 ;  /* 0x0000000000007941 */ /* 0x000fea0003800000 */
.L_x_168:
[----:B------:R-:W-:-:S03]  /*76e0*/  UMOV UR4, 0xffffffff ;  /* 0xffffffff00047882 */ /* 0x000fc60000000000 */
[----:B------:R-:W-:Y:S05]  /*76f0*/  BRA.DIV UR4, `(.L_x_181) ;  /* 0x0000000e04387947 */ /* 0x000fea000b800000 */
[----:B------:R-:W-:-:S13]  /*7700*/  ELECT P6, URZ, PT ;  /* 0x00000000003f782f */ /* 0x000fda00038c0000 */
.L_x_211:
[----:B------:R-:W-:Y:S04]  /*7710*/  BSSY B0, `(.L_x_182) ;  /* 0x00000a9000007945 */ /* 0x000fe80003800000 */
[----:B------:R-:W-:Y:S05]  /*7720*/  @!P6 BRA `(.L_x_183) ;  /* 0x00000008009ce947 */ /* 0x000fea0003800000 */
[----:B------:R-:W-:-:S04]  /*7730*/  LOP3.LUT R16, R16, 0x2, RZ, 0xfc, !PT ;  /* 0x0000000210107812 */ /* 0x000fc800078efcff */
[----:B------:R-:W-:-:S13]  /*7740*/  ISETP.NE.AND P0, PT, R16, 0x3, PT ;  /* 0x000000031000780c */ /* 0x000fda0003f05270 */
[----:B------:R-:W-:Y:S05]  /*7750*/  @!P0 BRA `(.L_x_184) ;  /* 0x0000000000048947 */ /* 0x000fea0003800000 */
[----:B------:R-:W-:Y:S01]  /*7760*/  BPT.TRAP 0x1 ;  /* 0x000000040000795c */ /* 0x000fe20000300000 */
.L_x_184:
[----:B------:R-:W0:Y:S01]  /*7770*/  S2R R3, SR_CgaCtaId ;  /* 0x0000000000037919 */ /* 0x000e220000008800 */
[----:B------:R-:W-:-:S04]  /*7780*/  MOV R2, 0x400 ;  /* 0x0000040000027802 */ /* 0x000fc80000000f00 */
[----:B0-----:R-:W-:Y:S02]  /*7790*/  LEA R3, R3, R2, 0x18 ;  /* 0x0000000203037211 */ /* 0x001fe400078ec0ff */
[----:B------:R-:W-:-:S03]  /*77a0*/  SHF.L.U32 R2, R0, 0x1f, RZ ;  /* 0x0000001f00027819 */ /* 0x000fc600000006ff */
[----:B------:R-:W-:-:S04]  /*77b0*/  VIADD R3, R3, 0x90 ;  /* 0x0000009003037836 */ /* 0x000fc80000000000 */
[C---:B------:R-:W-:Y:S02]  /*77c0*/  IMAD R7, R8.reuse, 0x8, R3 ;  /* 0x0000000808077824 */ /* 0x040fe400078e0203 */
[----:B------:R-:W-:Y:S02]  /*77d0*/  VIADD R8, R8, 0x1 ;  /* 0x0000000108087836 */ /* 0x000fe40000000000 */
[----:B------:R-:W0:Y:S03]  /*77e0*/  SYNCS.PHASECHK.TRANS64.TRYWAIT P0, [R7+URZ], R2 ;  /* 0x00000002070075a7 */ /* 0x000e26000800017f */
[----:B------:R-:W-:-:S04]  /*77f0*/  ISETP.NE.AND P1, PT, R8, 0x12, PT ;  /* 0x000000120800780c */ /* 0x000fc80003f25270 */
[----:B------:R-:W-:Y:S02]  /*7800*/  SEL R5, RZ, 0x1, P1 ;  /* 0x00000001ff057807 */ /* 0x000fe40000800000 */
[----:B------:R-:W-:Y:S02]  /*7810*/  SEL R8, R8, RZ, P1 ;  /* 0x000000ff08087207 */ /* 0x000fe40000800000 */
[----:B------:R-:W-:-:S03]  /*7820*/  LOP3.LUT R5, R0, R5, RZ, 0x3c, !PT ;  /* 0x0000000500057212 */ /* 0x000fc600078e3cff */
[----:B------:R-:W-:Y:S01]  /*7830*/  IMAD R9, R8, 0x8, R3 ;  /* 0x0000000808097824 */ /* 0x000fe200078e0203 */
[----:B------:R-:W-:Y:S01]  /*7840*/  SHF.L.U32 R4, R5, 0x1f, RZ ;  /* 0x0000001f05047819 */ /* 0x000fe200000006ff */
[----:B0-----:R-:W-:Y:S06]  /*7850*/  @!P0 BRA `(.L_x_185) ;  /* 0x0000000c00008947 */ /* 0x001fec0003800000 */
.L_x_212:
[----:B------:R-:W1:Y:S01]  /*7860*/  SYNCS.PHASECHK.TRANS64.TRYWAIT P0, [R9+URZ], R4 ;  /* 0x00000004090075a7 */ /* 0x000e62000800017f */
[----:B------:R-:W-:-:S05]  /*7870*/  VIADD R0, R8, 0x1 ;  /* 0x0000000108007836 */ /* 0x000fca0000000000 */
[----:B------:R-:W-:-:S04]  /*7880*/  ISETP.NE.AND P1, PT, R0, 0x12, PT ;  /* 0x000000120000780c */ /* 0x000fc80003f25270 */
[----:B0-----:R-:W-:Y:S02]  /*7890*/  SEL R2, RZ, 0x1, P1 ;  /* 0x00000001ff027807 */ /* 0x001fe40000800000 */
[----:B------:R-:W-:Y:S02]  /*78a0*/  SEL R0, R0, RZ, P1 ;  /* 0x000000ff00007207 */ /* 0x000fe40000800000 */
[----:B------:R-:W-:-:S03]  /*78b0*/  LOP3.LUT R7, R5, R2, RZ, 0x3c, !PT ;  /* 0x0000000205077212 */ /* 0x000fc600078e3cff */
[----:B------:R-:W-:Y:S01]  /*78c0*/  IMAD R6, R0, 0x8, R3 ;  /* 0x0000000800067824 */ /* 0x000fe200078e0203 */
[----:B------:R-:W-:Y:S01]  /*78d0*/  SHF.L.U32 R5, R7, 0x1f, RZ ;  /* 0x0000001f07057819 */ /* 0x000fe200000006ff */
[----:B-1----:R-:W-:Y:S06]  /*78e0*/  @!P0 BRA `(.L_x_186) ;  /* 0x0000000800f08947 */ /* 0x002fec0003800000 */
.L_x_213:
[----:B------:R-:W1:Y:S01]  /*78f0*/  SYNCS.PHASECHK.TRANS64.TRYWAIT P0, [R6+URZ], R5 ;  /* 0x00000005060075a7 */ /* 0x000e62000800017f */
[----:B------:R-:W-:-:S05]  /*7900*/  VIADD R0, R0, 0x1 ;  /* 0x0000000100007836 */ /* 0x000fca0000000000 */
[----:B------:R-:W-:-:S04]  /*7910*/  ISETP.NE.AND P1, PT, R0, 0x12, PT ;  /* 0x000000120000780c */ /* 0x000fc80003f25270 */
[----:B------:R-:W-:Y:S02]  /*7920*/  SEL R2, RZ, 0x1, P1 ;  /* 0x00000001ff027807 */ /* 0x000fe40000800000 */
[----:B------:R-:W-:Y:S02]  /*7930*/  SEL R0, R0, RZ, P1 ;  /* 0x000000ff00007207 */ /* 0x000fe40000800000 */
[----:B------:R-:W-:-:S03]  /*7940*/  LOP3.LUT R7, R7, R2, RZ, 0x3c, !PT ;  /* 0x0000000207077212 */ /* 0x000fc600078e3cff */
[----:B0-----:R-:W-:Y:S01]  /*7950*/  IMAD R9, R0, 0x8, R3 ;  /* 0x0000000800097824 */ /* 0x001fe200078e0203 */
[----:B------:R-:W-:Y:S01]  /*7960*/  SHF.L.U32 R4, R7, 0x1f, RZ ;  /* 0x0000001f07047819 */ /* 0x000fe200000006ff */
[----:B-1----:R-:W-:Y:S06]  /*7970*/  @!P0 BRA `(.L_x_187) ;  /* 0x0000000800e08947 */ /* 0x002fec0003800000 */
.L_x_214:
        /* <DEDUP_REMOVED lines=9> */
.L_x_215:
        /* <DEDUP_REMOVED lines=9> */
.L_x_216:
        /* <DEDUP_REMOVED lines=9> */
.L_x_217:
        /* <DEDUP_REMOVED lines=9> */
.L_x_218:
        /* <DEDUP_REMOVED lines=9> */
.L_x_219:
        /* <DEDUP_REMOVED lines=9> */
.L_x_220:
        /* <DEDUP_REMOVED lines=9> */
.L_x_221:
        /* <DEDUP_REMOVED lines=9> */
.L_x_222:
        /* <DEDUP_REMOVED lines=9> */
.L_x_223:
        /* <DEDUP_REMOVED lines=9> */
.L_x_224:
        /* <DEDUP_REMOVED lines=9> */
.L_x_225:
        /* <DEDUP_REMOVED lines=9> */
.L_x_226:
        /* <DEDUP_REMOVED lines=9> */
.L_x_227:
[----:B------:R-:W1:Y:S01]  /*80d0*/  SYNCS.PHASECHK.TRANS64.TRYWAIT P0, [R6+URZ], R5 ;  /* 0x00000005060075a7 */ /* 0x000e62000800017f */
[----:B------:R-:W-:-:S05]  /*80e0*/  VIADD R0, R0, 0x1 ;  /* 0x0000000100007836 */ /* 0x000fca0000000000 */
[----:B------:R-:W-:-:S04]  /*80f0*/  ISETP.NE.AND P1, PT, R0, 0x12, PT ;  /* 0x000000120000780c */ /* 0x000fc80003f25270 */
[----:B------:R-:W-:Y:S02]  /*8100*/  SEL R2, RZ, 0x1, P1 ;  /* 0x00000001ff027807 */ /* 0x000fe40000800000 */
[----:B------:R-:W-:Y:S02]  /*8110*/  SEL R0, R0, RZ, P1 ;  /* 0x000000ff00007207 */ /* 0x000fe40000800000 */
[----:B------:R-:W-:Y:S01]  /*8120*/  LOP3.LUT R2, R7, R2, RZ, 0x3c, !PT ;  /* 0x0000000207027212 */ /* 0x000fe200078e3cff */
[----:B-1----:R-:W-:Y:S06]  /*8130*/  @!P0 BRA `(.L_x_201) ;  /* 0x0000000800088947 */ /* 0x002fec0003800000 */
.L_x_228:
[----:B------:R-:W-:Y:S01]  /*8140*/  IMAD R3, R0, 0x8, R3 ;  /* 0x0000000800037824 */ /* 0x000fe200078e0203 */
[----:B------:R-:W-:-:S07]  /*8150*/  SHF.L.U32 R0, R2, 0x1f, RZ ;  /* 0x0000001f02007819 */ /* 0x000fce00000006ff */
.L_x_202:
[----:B--2---:R2:W4:Y:S02]  /*8160*/  SYNCS.PHASECHK.TRANS64.TRYWAIT P0, [R3+URZ], R0 ;  /* 0x00000000030075a7 */ /* 0x004524000800017f */
[----:B----4-:R-:W-:Y:S05]  /*8170*/  @!P0 NANOSLEEP.SYNCS 0x989680 ;  /* 0x009896800000895d */ /* 0x010fea0003900000 */
[----:B------:R-:W4:Y:S02]  /*8180*/  @!P0 SYNCS.PHASECHK.TRANS64 P0, [R3+URZ], R0 ;  /* 0x00000000030085a7 */ /* 0x000f24000800007f */
[----:B----4-:R-:W-:Y:S05]  /*8190*/  @!P0 BRA `(.L_x_202) ;  /* 0xfffffffc00f08947 */ /* 0x010fea000383ffff */
.L_x_183:
[----:B------:R-:W-:Y:S05]  /*81a0*/  BSYNC B0 ;  /* 0x0000000000007941 */ /* 0x000fea0003800000 */
.L_x_182:
[----:B------:R-:W-:Y:S05]  /*81b0*/  EXIT ;  /* 0x000000000000794d */ /* 0x000fea0003800000 */
.L_x_20:
[----:B-1----:R1:W2:Y:S02]  /*81c0*/  SYNCS.PHASECHK.TRANS64.TRYWAIT P0, [R96+URZ], R3 ;  /* 0x00000003600075a7 */ /* 0x0022a4000800017f */
[----:B--2---:R-:W-:Y:S05]  /*81d0*/  @!P0 NANOSLEEP.SYNCS 0x989680 ;  /* 0x009896800000895d */ /* 0x004fea0003900000 */
[----:B------:R-:W2:Y:S02]  /*81e0*/  @!P0 SYNCS.PHASECHK.TRANS64 P0, [R96+URZ], R3 ;  /* 0x00000003600085a7 */ /* 0x000ea4000800007f */
[----:B--2---:R-:W-:Y:S05]  /*81f0*/  @!P0 BRA `(.L_x_20) ;  /* 0xfffffffc00f08947 */ /* 0x004fea000383ffff */
[----:B------:R-:W-:Y:S05]  /*8200*/  BRA `(.L_x_203) ;  /* 0xffffff9400b47947 */ /* 0x000fea000383ffff */
.L_x_25:
[----:B--2---:R2:W3:Y:S02]  /*8210*/  SYNCS.PHASECHK.TRANS64.TRYWAIT P1, [R3+URZ], R0 ;  /* 0x00000000030075a7 */ /* 0x0044e4000802017f */
[----:B---3--:R-:W-:Y:S05]  /*8220*/  @!P1 NANOSLEEP.SYNCS 0x989680 ;  /* 0x009896800000995d */ /* 0x008fea0003900000 */
[----:B------:R-:W3:Y:S02]  /*8230*/  @!P1 SYNCS.PHASECHK.TRANS64 P1, [R3+URZ], R0 ;  /* 0x00000000030095a7 */ /* 0x000ee4000802007f */
[----:B---3--:R-:W-:Y:S05]  /*8240*/  @!P1 BRA `(.L_x_25) ;  /* 0xfffffffc00f09947 */ /* 0x008fea000383ffff */
[----:B------:R-:W-:Y:S05]  /*8250*/  BRA `(.L_x_24) ;  /* 0xffffff9800187947 */ /* 0x000fea000383ffff */
.L_x_30:
[----:B--2---:R-:W-:-:S04]  /*8260*/  IMAD.U32 R5, RZ, RZ, UR4 ;  /* 0x00000004ff057e24 */ /* 0x004fc8000f8e00ff */
[----:B------:R2:W3:Y:S03]  /*8270*/  SYNCS.PHASECHK.TRANS64.TRYWAIT P1, [R5+URZ], R4 ;  /* 0x00000004050075a7 */ /* 0x0004e6000802017f */
[----:B---3--:R-:W-:Y:S05]  /*8280*/  @!P1 NANOSLEEP.SYNCS 0x989680 ;  /* 0x009896800000995d */ /* 0x008fea0003900000 */
[----:B------:R-:W3:Y:S02]  /*8290*/  @!P1 SYNCS.PHASECHK.TRANS64 P1, [R5+URZ], R4 ;  /* 0x00000004050095a7 */ /* 0x000ee4000802007f */
[----:B---3--:R-:W-:Y:S05]  /*82a0*/  @!P1 BRA `(.L_x_30) ;  /* 0xfffffffc00ec9947 */ /* 0x008fea000383ffff */
[----:B------:R-:W-:Y:S05]  /*82b0*/  BRA `(.L_x_29) ;  /* 0xffffff9800907947 */ /* 0x000fea000383ffff */
.L_x_36:
[----:B-1----:R1:W2:Y:S02]  /*82c0*/  SYNCS.PHASECHK.TRANS64.TRYWAIT P0, [R96+URZ+0x10], R3 ;  /* 0x00001003600075a7 */ /* 0x0022a4000800017f */
[----:B--2---:R-:W-:Y:S05]  /*82d0*/  @!P0 NANOSLEEP.SYNCS 0x989680 ;  /* 0x009896800000895d */ /* 0x004fea0003900000 */
[----:B------:R-:W2:Y:S02]  /*82e0*/  @!P0 SYNCS.PHASECHK.TRANS64 P0, [R96+URZ+0x10], R3 ;  /* 0x00001003600085a7 */ /* 0x000ea4000800007f */
[----:B--2---:R-:W-:Y:S05]  /*82f0*/  @!P0 BRA `(.L_x_36) ;  /* 0xfffffffc00f08947 */ /* 0x004fea000383ffff */
[----:B------:R-:W-:Y:S05]  /*8300*/  BRA `(.L_x_204) ;  /* 0xffffff9c009c7947 */ /* 0x000fea000383ffff */
.L_x_169:
[----:B------:R-:W-:Y:S01]  /*8310*/  BSSY B1, `(.L_x_205) ;  /* 0x0000006000017945 */ /* 0x000fe20003800000 */
[----:B------:R-:W-:-:S07]  /*8320*/  IMAD.MOV.U32 R15, RZ, RZ, -0x1 ;  /* 0xffffffffff0f7424 */ /* 0x000fce00078e00ff */
[----:B---3-5:R-:W-:Y:S05]  /*8330*/  WARPSYNC.COLLECTIVE R15, `(.L_x_206) ;  /* 0x000000000f0c7348 */ /* 0x028fea0003c00000 */
[----:B------:R-:W-:Y:S02]  /*8340*/  ELECT P6, UR62, PT ;  /* 0x00000000003e782f */ /* 0x000fe400038c0000 */
[----:B------:R-:W-:Y:S01]  /*8350*/  MOV R14, UR62 ;  /* 0x0000003e000e7c02 */ /* 0x000fe20008000f00 */
[----:B---3-5:R-:W-:Y:S10]  /*8360*/  ENDCOLLECTIVE ;  /* 0x000000000000791b */ /* 0x028ff40003800000 */
.L_x_206:
[----:B------:R-:W-:Y:S05]  /*8370*/  BSYNC B1 ;  /* 0x0000000000017941 */ /* 0x000fea0003800000 */
.L_x_205:
[----:B------:R-:W-:Y:S05]  /*8380*/  BRA `(.L_x_207) ;  /* 0xffffffe400f87947 */ /* 0x000fea000383ffff */
.L_x_172:
[----:B-1----:R1:W2:Y:S02]  /*8390*/  SYNCS.PHASECHK.TRANS64.TRYWAIT P1, [R12+URZ+0x90], R5 ;  /* 0x000090050c0075a7 */ /* 0x0022a4000802017f */
[----:B--2---:R-:W-:Y:S05]  /*83a0*/  @!P1 NANOSLEEP.SYNCS 0x989680 ;  /* 0x009896800000995d */ /* 0x004fea0003900000 */
[----:B------:R-:W2:Y:S02]  /*83b0*/  @!P1 SYNCS.PHASECHK.TRANS64 P1, [R12+URZ+0x90], R5 ;  /* 0x000090050c0095a7 */ /* 0x000ea4000802007f */
[----:B--2---:R-:W-:Y:S05]  /*83c0*/  @!P1 BRA `(.L_x_172) ;  /* 0xfffffffc00f09947 */ /* 0x004fea000383ffff */
[----:B------:R-:W-:Y:S05]  /*83d0*/  BRA `(.L_x_208) ;  /* 0xffffffe800347947 */ /* 0x000fea000383ffff */
.L_x_181:
[----:B------:R-:W-:Y:S01]  /*83e0*/  BSSY B0, `(.L_x_209) ;  /* 0x0000006000007945 */ /* 0x000fe20003800000 */
[----:B------:R-:W-:-:S07]  /*83f0*/  IMAD.MOV.U32 R15, RZ, RZ, -0x1 ;  /* 0xffffffffff0f7424 */ /* 0x000fce00078e00ff */
[----:B---3-5:R-:W-:Y:S05]  /*8400*/  WARPSYNC.COLLECTIVE R15, `(.L_x_210) ;  /* 0x000000000f0c7348 */ /* 0x028fea0003c00000 */
[----:B------:R-:W-:Y:S02]  /*8410*/  ELECT P6, UR62, PT ;  /* 0x00000000003e782f */ /* 0x000fe400038c0000 */
[----:B------:R-:W-:Y:S01]  /*8420*/  MOV R14, UR62 ;  /* 0x0000003e000e7c02 */ /* 0x000fe20008000f00 */
[----:B---3-5:R-:W-:Y:S10]  /*8430*/  ENDCOLLECTIVE ;  /* 0x000000000000791b */ /* 0x028ff40003800000 */
.L_x_210:
[----:B------:R-:W-:Y:S05]  /*8440*/  BSYNC B0 ;  /* 0x0000000000007941 */ /* 0x000fea0003800000 */
.L_x_209:
[----:B------:R-:W-:Y:S05]  /*8450*/  BRA `(.L_x_211) ;  /* 0xfffffff000ac7947 */ /* 0x000fea000383ffff */
.L_x_185:
[----:B0-----:R0:W1:Y:S02]  /*8460*/  SYNCS.PHASECHK.TRANS64.TRYWAIT P0, [R7+URZ], R2 ;  /* 0x00000002070075a7 */ /* 0x001064000800017f */
[----:B-1----:R-:W-:Y:S05]  /*8470*/  @!P0 NANOSLEEP.SYNCS 0x989680 ;  /* 0x009896800000895d */ /* 0x002fea0003900000 */
[----:B------:R-:W1:Y:S02]  /*8480*/  @!P0 SYNCS.PHASECHK.TRANS64 P0, [R7+URZ], R2 ;  /* 0x00000002070085a7 */ /* 0x000e64000800007f */
[----:B-1----:R-:W-:Y:S05]  /*8490*/  @!P0 BRA `(.L_x_185) ;  /* 0xfffffffc00f08947 */ /* 0x002fea000383ffff */
[----:B------:R-:W-:Y:S05]  /*84a0*/  BRA `(.L_x_212) ;  /* 0xfffffff000ec7947 */ /* 0x000fea000383ffff */
.L_x_186:
[----:B0-----:R0:W1:Y:S02]  /*84b0*/  SYNCS.PHASECHK.TRANS64.TRYWAIT P0, [R9+URZ], R4 ;  /* 0x00000004090075a7 */ /* 0x001064000800017f */
[----:B-1----:R-:W-:Y:S05]  /*84c0*/  @!P0 NANOSLEEP.SYNCS 0x989680 ;  /* 0x009896800000895d */ /* 0x002fea0003900000 */
[----:B------:R-:W1:Y:S02]  /*84d0*/  @!P0 SYNCS.PHASECHK.TRANS64 P0, [R9+URZ], R4 ;  /* 0x00000004090085a7 */ /* 0x000e64000800007f */
[----:B-1----:R-:W-:Y:S05]  /*84e0*/  @!P0 BRA `(.L_x_186) ;  /* 0xfffffffc00f08947 */ /* 0x002fea000383ffff */
[----:B------:R-:W-:Y:S05]  /*84f0*/  BRA `(.L_x_213) ;  /* 0xfffffff000fc7947 */ /* 0x000fea000383ffff */
.L_x_187:
[----:B0-----:R0:W1:Y:S02]  /*8500*/  SYNCS.PHASECHK.TRANS64.TRYWAIT P0, [R6+URZ], R5 ;  /* 0x00000005060075a7 */ /* 0x001064000800017f */
[----:B-1----:R-:W-:Y:S05]  /*8510*/  @!P0 NANOSLEEP.SYNCS 0x989680 ;  /* 0x009896800000895d */ /* 0x002fea0003900000 */
[----:B------:R-:W1:Y:S02]  /*8520*/  @!P0 SYNCS.PHASECHK.TRANS64 P0, [R6+URZ], R5 ;  /* 0x00000005060085a7 */ /* 0x000e64000800007f */
[----:B-1----:R-:W-:Y:S05]  /*8530*/  @!P0 BRA `(.L_x_187) ;  /* 0xfffffffc00f08947 */ /* 0x002fea000383ffff */
[----:B------:R-:W-:Y:S05]  /*8540*/  BRA `(.L_x_214) ;  /* 0xfffffff4000c7947 */ /* 0x000fea000383ffff */
.L_x_188:
[----:B0-----:R0:W1:Y:S02]  /*8550*/  SYNCS.PHASECHK.TRANS64.TRYWAIT P0, [R9+URZ], R4 ;  /* 0x00000004090075a7 */ /* 0x001064000800017f */
[----:B-1----:R-:W-:Y:S05]  /*8560*/  @!P0 NANOSLEEP.SYNCS 0x989680 ;  /* 0x009896800000895d */ /* 0x002fea0003900000 */
[----:B------:R-:W1:Y:S02]  /*8570*/  @!P0 SYNCS.PHASECHK.TRANS64 P0, [R9+URZ], R4 ;  /* 0x00000004090085a7 */ /* 0x000e64000800007f */
[----:B-1----:R-:W-:Y:S05]  /*8580*/  @!P0 BRA `(.L_x_188) ;  /* 0xfffffffc00f08947 */ /* 0x002fea000383ffff */
[----:B------:R-:W-:Y:S05]  /*8590*/  BRA `(.L_x_215) ;  /* 0xfffffff4001c7947 */ /* 0x000fea000383ffff */
.L_x_189:
[----:B0-----:R0:W1:Y:S02]  /*85a0*/  SYNCS.PHASECHK.TRANS64.TRYWAIT P0, [R6+URZ], R5 ;  /* 0x00000005060075a7 */ /* 0x001064000800017f */
[----:B-1----:R-:W-:Y:S05]  /*85b0*/  @!P0 NANOSLEEP.SYNCS 0x989680 ;  /* 0x009896800000895d */ /* 0x002fea0003900000 */
[----:B------:R-:W1:Y:S02]  /*85c0*/  @!P0 SYNCS.PHASECHK.TRANS64 P0, [R6+URZ], R5 ;  /* 0x00000005060085a7 */ /* 0x000e64000800007f */
[----:B-1----:R-:W-:Y:S05]  /*85d0*/  @!P0 BRA `(.L_x_189) ;  /* 0xfffffffc00f08947 */ /* 0x002fea000383ffff */
[----:B------:R-:W-:Y:S05]  /*85e0*/  BRA `(.L_x_216) ;  /* 0xfffffff4002c7947 */ /* 0x000fea000383ffff */
.L_x_190:
[----:B0-----:R0:W1:Y:S02]  /*85f0*/  SYNCS.PHASECHK.TRANS64.TRYWAIT P0, [R9+URZ], R4 ;  /* 0x00000004090075a7 */ /* 0x001064000800017f */
[----:B-1----:R-:W-:Y:S05]  /*8600*/  @!P0 NANOSLEEP.SYNCS 0x989680 ;  /* 0x009896800000895d */ /* 0x002fea0003900000 */
[----:B------:R-:W1:Y:S02]  /*8610*/  @!P0 SYNCS.PHASECHK.TRANS64 P0, [R9+URZ], R4 ;  /* 0x00000004090085a7 */ /* 0x000e64000800007f */
[----:B-1----:R-:W-:Y:S05]  /*8620*/  @!P0 BRA `(.L_x_190) ;  /* 0xfffffffc00f08947 */ /* 0x002fea000383ffff */
[----:B------:R-:W-:Y:S05]  /*8630*/  BRA `(.L_x_217) ;  /* 0xfffffff4003c7947 */ /* 0x000fea000383ffff */
.L_x_191:
[----:B0-----:R0:W1:Y:S02]  /*8640*/  SYNCS.PHASECHK.TRANS64.TRYWAIT P0, [R6+URZ], R5 ;  /* 0x00000005060075a7 */ /* 0x001064000800017f */
[----:B-1----:R-:W-:Y:S05]  /*8650*/  @!P0 NANOSLEEP.SYNCS 0x989680 ;  /* 0x009896800000895d */ /* 0x002fea0003900000 */
[----:B------:R-:W1:Y:S02]  /*8660*/  @!P0 SYNCS.PHASECHK.TRANS64 P0, [R6+URZ], R5 ;  /* 0x00000005060085a7 */ /* 0x000e64000800007f */
[----:B-1----:R-:W-:Y:S05]  /*8670*/  @!P0 BRA `(.L_x_191) ;  /* 0xfffffffc00f08947 */ /* 0x002fea000383ffff */
[----:B------:R-:W-:Y:S05]  /*8680*/  BRA `(.L_x_218) ;  /* 0xfffffff4004c7947 */ /* 0x000fea000383ffff */
.L_x_192:
[----:B0-----:R0:W1:Y:S02]  /*8690*/  SYNCS.PHASECHK.TRANS64.TRYWAIT P0, [R9+URZ], R4 ;  /* 0x00000004090075a7 */ /* 0x001064000800017f */
[----:B-1----:R-:W-:Y:S05]  /*86a0*/  @!P0 NANOSLEEP.SYNCS 0x989680 ;  /* 0x009896800000895d */ /* 0x002fea0003900000 */
[----:B------:R-:W1:Y:S02]  /*86b0*/  @!P0 SYNCS.PHASECHK.TRANS64 P0, [R9+URZ], R4 ;  /* 0x00000004090085a7 */ /* 0x000e64000800007f */
[----:B-1----:R-:W-:Y:S05]  /*86c0*/  @!P0 BRA `(.L_x_192) ;  /* 0xfffffffc00f08947 */ /* 0x002fea000383ffff */
[----:B------:R-:W-:Y:S05]  /*86d0*/  BRA `(.L_x_219) ;  /* 0xfffffff4005c7947 */ /* 0x000fea000383ffff */
.L_x_193:
[----:B0-----:R0:W1:Y:S02]  /*86e0*/  SYNCS.PHASECHK.TRANS64.TRYWAIT P0, [R6+URZ], R5 ;  /* 0x00000005060075a7 */ /* 0x001064000800017f */
[----:B-1----:R-:W-:Y:S05]  /*86f0*/  @!P0 NANOSLEEP.SYNCS 0x989680 ;  /* 0x009896800000895d */ /* 0x002fea0003900000 */
[----:B------:R-:W1:Y:S02]  /*8700*/  @!P0 SYNCS.PHASECHK.TRANS64 P0, [R6+URZ], R5 ;  /* 0x00000005060085a7 */ /* 0x000e64000800007f */
[----:B-1----:R-:W-:Y:S05]  /*8710*/  @!P0 BRA `(.L_x_193) ;  /* 0xfffffffc00f08947 */ /* 0x002fea000383ffff */
[----:B------:R-:W-:Y:S05]  /*8720*/  BRA `(.L_x_220) ;  /* 0xfffffff4006c7947 */ /* 0x000fea000383ffff */
.L_x_194:
[----:B0-----:R0:W1:Y:S02]  /*8730*/  SYNCS.PHASECHK.TRANS64.TRYWAIT P0, [R9+URZ], R4 ;  /* 0x00000004090075a7 */ /* 0x001064000800017f */
[----:B-1----:R-:W-:Y:S05]  /*8740*/  @!P0 NANOSLEEP.SYNCS 0x989680 ;  /* 0x009896800000895d */ /* 0x002fea0003900000 */
[----:B------:R-:W1:Y:S02]  /*8750*/  @!P0 SYNCS.PHASECHK.TRANS64 P0, [R9+URZ], R4 ;  /* 0x00000004090085a7 */ /* 0x000e64000800007f */
[----:B-1----:R-:W-:Y:S05]  /*8760*/  @!P0 BRA `(.L_x_194) ;  /* 0xfffffffc00f08947 */ /* 0x002fea000383ffff */
[----:B------:R-:W-:Y:S05]  /*8770*/  BRA `(.L_x_221) ;  /* 0xfffffff4007c7947 */ /* 0x000fea000383ffff */
.L_x_195:
[----:B0-----:R0:W1:Y:S02]  /*8780*/  SYNCS.PHASECHK.TRANS64.TRYWAIT P0, [R6+URZ], R5 ;  /* 0x00000005060075a7 */ /* 0x001064000800017f */
[----:B-1----:R-:W-:Y:S05]  /*8790*/  @!P0 NANOSLEEP.SYNCS 0x989680 ;  /* 0x009896800000895d */ /* 0x002fea0003900000 */
[----:B------:R-:W1:Y:S02]  /*87a0*/  @!P0 SYNCS.PHASECHK.TRANS64 P0, [R6+URZ], R5 ;  /* 0x00000005060085a7 */ /* 0x000e64000800007f */
[----:B-1----:R-:W-:Y:S05]  /*87b0*/  @!P0 BRA `(.L_x_195) ;  /* 0xfffffffc00f08947 */ /* 0x002fea000383ffff */
[----:B------:R-:W-:Y:S05]  /*87c0*/  BRA `(.L_x_222) ;  /* 0xfffffff4008c7947 */ /* 0x000fea000383ffff */
.L_x_196:
[----:B0-----:R0:W1:Y:S02]  /*87d0*/  SYNCS.PHASECHK.TRANS64.TRYWAIT P0, [R9+URZ], R4 ;  /* 0x00000004090075a7 */ /* 0x001064000800017f */
[----:B-1----:R-:W-:Y:S05]  /*87e0*/  @!P0 NANOSLEEP.SYNCS 0x989680 ;  /* 0x009896800000895d */ /* 0x002fea0003900000 */
[----:B------:R-:W1:Y:S02]  /*87f0*/  @!P0 SYNCS.PHASECHK.TRANS64 P0, [R9+URZ], R4 ;  /* 0x00000004090085a7 */ /* 0x000e64000800007f */
[----:B-1----:R-:W-:Y:S05]  /*8800*/  @!P0 BRA `(.L_x_196) ;  /* 0xfffffffc00f08947 */ /* 0x002fea000383ffff */
[----:B------:R-:W-:Y:S05]  /*8810*/  BRA `(.L_x_223) ;  /* 0xfffffff4009c7947 */ /* 0x000fea000383ffff */
.L_x_197:
[----:B0-----:R0:W1:Y:S02]  /*8820*/  SYNCS.PHASECHK.TRANS64.TRYWAIT P0, [R6+URZ], R5 ;  /* 0x00000005060075a7 */ /* 0x001064000800017f */
[----:B-1----:R-:W-:Y:S05]  /*8830*/  @!P0 NANOSLEEP.SYNCS 0x989680 ;  /* 0x009896800000895d */ /* 0x002fea0003900000 */
[----:B------:R-:W1:Y:S02]  /*8840*/  @!P0 SYNCS.PHASECHK.TRANS64 P0, [R6+URZ], R5 ;  /* 0x00000005060085a7 */ /* 0x000e64000800007f */
[----:B-1----:R-:W-:Y:S05]  /*8850*/  @!P0 BRA `(.L_x_197) ;  /* 0xfffffffc00f08947 */ /* 0x002fea000383ffff */
[----:B------:R-:W-:Y:S05]  /*8860*/  BRA `(.L_x_224) ;  /* 0xfffffff400ac7947 */ /* 0x000fea000383ffff */
.L_x_198:
[----:B0-----:R0:W1:Y:S02]  /*8870*/  SYNCS.PHASECHK.TRANS64.TRYWAIT P0, [R9+URZ], R4 ;  /* 0x00000004090075a7 */ /* 0x001064000800017f */
[----:B-1----:R-:W-:Y:S05]  /*8880*/  @!P0 NANOSLEEP.SYNCS 0x989680 ;  /* 0x009896800000895d */ /* 0x002fea0003900000 */
[----:B------:R-:W1:Y:S02]  /*8890*/  @!P0 SYNCS.PHASECHK.TRANS64 P0, [R9+URZ], R4 ;  /* 0x00000004090085a7 */ /* 0x000e64000800007f */
[----:B-1----:R-:W-:Y:S05]  /*88a0*/  @!P0 BRA `(.L_x_198) ;  /* 0xfffffffc00f08947 */ /* 0x002fea000383ffff */
[----:B------:R-:W-:Y:S05]  /*88b0*/  BRA `(.L_x_225) ;  /* 0xfffffff400bc7947 */ /* 0x000fea000383ffff */
.L_x_199:
[----:B0-----:R0:W1:Y:S02]  /*88c0*/  SYNCS.PHASECHK.TRANS64.TRYWAIT P0, [R6+URZ], R5 ;  /* 0x00000005060075a7 */ /* 0x001064000800017f */
[----:B-1----:R-:W-:Y:S05]  /*88d0*/  @!P0 NANOSLEEP.SYNCS 0x989680 ;  /* 0x009896800000895d */ /* 0x002fea0003900000 */
[----:B------:R-:W1:Y:S02]  /*88e0*/  @!P0 SYNCS.PHASECHK.TRANS64 P0, [R6+URZ], R5 ;  /* 0x00000005060085a7 */ /* 0x000e64000800007f */
[----:B-1----:R-:W-:Y:S05]  /*88f0*/  @!P0 BRA `(.L_x_199) ;  /* 0xfffffffc00f08947 */ /* 0x002fea000383ffff */
[----:B------:R-:W-:Y:S05]  /*8900*/  BRA `(.L_x_226) ;  /* 0xfffffff400cc7947 */ /* 0x000fea000383ffff */
.L_x_200:
[----:B0-----:R0:W1:Y:S02]  /*8910*/  SYNCS.PHASECHK.TRANS64.TRYWAIT P0, [R9+URZ], R4 ;  /* 0x00000004090075a7 */ /* 0x001064000800017f */
[----:B-1----:R-:W-:Y:S05]  /*8920*/  @!P0 NANOSLEEP.SYNCS 0x989680 ;  /* 0x009896800000895d */ /* 0x002fea0003900000 */
[----:B------:R-:W1:Y:S02]  /*8930*/  @!P0 SYNCS.PHASECHK.TRANS64 P0, [R9+URZ], R4 ;  /* 0x00000004090085a7 */ /* 0x000e64000800007f */
[----:B-1----:R-:W-:Y:S05]  /*8940*/  @!P0 BRA `(.L_x_200) ;  /* 0xfffffffc00f08947 */ /* 0x002fea000383ffff */
[----:B------:R-:W-:Y:S05]  /*8950*/  BRA `(.L_x_227) ;  /* 0xfffffff400dc7947 */ /* 0x000fea000383ffff */
.L_x_201:
[----:B-1----:R1:W2:Y:S02]  /*8960*/  SYNCS.PHASECHK.TRANS64.TRYWAIT P0, [R6+URZ], R5 ;  /* 0x00000005060075a7 */ /* 0x0022a4000800017f */
[----:B--2---:R-:W-:Y:S05]  /*8970*/  @!P0 NANOSLEEP.SYNCS 0x989680 ;  /* 0x009896800000895d */ /* 0x004fea0003900000 */
[----:B------:R-:W2:Y:S02]  /*8980*/  @!P0 SYNCS.PHASECHK.TRANS64 P0, [R6+URZ], R5 ;  /* 0x00000005060085a7 */ /* 0x000ea4000800007f */
[----:B--2---:R-:W-:Y:S05]  /*8990*/  @!P0 BRA `(.L_x_201) ;  /* 0xfffffffc00f08947 */ /* 0x004fea000383ffff */
[----:B------:R-:W-:Y:S05]  /*89a0*/  BRA `(.L_x_228) ;  /* 0xfffffff400e47947 */ /* 0x000fea000383ffff */
.L_x_229:
[----:B------:R-:W-:-:S00]  /*89b0*/  BRA `(.L_x_229) ;  /* 0xfffffffc00fc7947 */ /* 0x000fc0000383ffff */
[----:B------:R-:W-:-:S00]  /*89c0*/  NOP ;  /* 0x0000000000007918 */ /* 0x000fc00000000000 */
        /* <DEDUP_REMOVED lines=11> */
.L_x_230:


//--------------------- .nv.global.init           --------------------------
	.section	.nv.global.init,"aw",@progbits
.nv.global.init:
	.type		$str$22,@object
	.size		$str$22,($str$23 - $str$22)
$str$22:
        /*0000*/ 	.byte	0x6b, 0x5f, 0x74, 0x69, 0x6c, 0x65, 0x5f, 0x63, 0x6f, 0x75, 0x6e, 0x74, 0x20, 0x3e, 0x3d, 0x20
        /*0010*/ 	.byte	0x31, 0x00
	.type		$str$23,@object
	.size		$str$23,(__unnamed_1 - $str$23)
$str$23:
        /*0012*/ 	.byte	0x2f, 0x74, 0x6d, 0x70, 0x2f, 0x63, 0x75, 0x74, 0x6c, 0x61, 0x73, 0x73, 0x5f, 0x73, 0x77, 0x65
        /*0022*/ 	.byte	0x65, 0x70, 0x5f, 0x73, 0x72, 0x63, 0x2f, 0x69, 0x6e, 0x63, 0x6c, 0x75, 0x64, 0x65, 0x2f, 0x63
        /*0032*/ 	.byte	0x75, 0x74, 0x6c, 0x61, 0x73, 0x73, 0x2f, 0x67, 0x65, 0x6d, 0x6d, 0x2f, 0x63, 0x6f, 0x6c, 0x6c
        /*0042*/ 	.byte	0x65, 0x63, 0x74, 0x69, 0x76, 0x65, 0x2f, 0x73, 0x6d, 0x39, 0x30, 0x5f, 0x6d, 0x6d, 0x61, 0x5f
        /*0052*/ 	.byte	0x74, 0x6d, 0x61, 0x5f, 0x67, 0x6d, 0x6d, 0x61, 0x5f, 0x73, 0x73, 0x5f, 0x77, 0x61, 0x72, 0x70
        /*0062*/ 	.byte	0x73, 0x70, 0x65, 0x63, 0x69, 0x61, 0x6c, 0x69, 0x7a, 0x65, 0x64, 0x2e, 0x68, 0x70, 0x70, 0x00
	.type		__unnamed_1,@object
	.size		__unnamed_1,(.L_0 - __unnamed_1)
__unnamed_1:
        /*0072*/ 	.byte	0x76, 0x6f, 0x69, 0x64, 0x20, 0x63, 0x75, 0x74, 0x6c, 0x61, 0x73, 0x73, 0x3a, 0x3a, 0x67, 0x65
        /* <DEDUP_REMOVED lines=180> */
        /*0bc2*/ 	.byte	0x5d, 0x00
.L_0:


//--------------------- .nv.shared._ZN7cutlass13device_kernelINS_4gemm6kernel13GemmUniversalIN4cute5tupleIJiiiiEEENS1_10collective13CollectiveMmaINS1_34MainloopSm90TmaGmmaWarpSpecializedILi18ENS5_IJNS4_1CILi1EEENSA_ILi4EEESB_EEENS1_32KernelTmaWarpSpecializedPingpongEEENS5_IJNSA_ILi64EEENSA_ILi128EEENSA_ILi32EEEEEENS_6half_tENS5_IJlSB_lEEESK_SL_NS4_8TiledMMAINS4_8MMA_AtomIJNS4_4SM904GMMA26MMA_64x128x16_F32F16F16_SSILNSP_5MajorE0ELSR_0ELNSP_7ScaleInE1ELSS_1EEEEEENS4_6LayoutINS5_IJSB_SB_SB_EEENS5_IJNSA_ILi0EEESX_SX_EEEEENS5_IJNS4_10UnderscoreES10_S10_EEEEENS4_23SM90_TMA_LOAD_MULTICASTENS4_14ComposedLayoutINS4_7SwizzleILi2ELi4ELi3EEENS4_18smem_ptr_flag_bitsILi16EEENSV_INS5_IJNSA_ILi8EEESI_EEENS5_IJSI_SB_EEEEEEEvNS4_8identityENS4_13SM90_TMA_LOADES1D_vS1E_EENS_8epilogue10collective6detail29Sm90TmaWarpSpecializedAdapterINS1I_15DefaultEpilogueISK_SL_SL_NS1H_6thread17LinearCombinationISK_Li1EffLNS1M_9ScaleType4KindE0ELNS_15FloatRoundStyleE2ESK_EENS1_15EpilogueDefaultEEEEEvvEEEEvNT_6ParamsE --------------------------
	.section	.nv.shared._ZN7cutlass13device_kernelINS_4gemm6kernel13GemmUniversalIN4cute5tupleIJiiiiEEENS1_10collective13CollectiveMmaINS1_34MainloopSm90TmaGmmaWarpSpecializedILi18ENS5_IJNS4_1CILi1EEENSA_ILi4EEESB_EEENS1_32KernelTmaWarpSpecializedPingpongEEENS5_IJNSA_ILi64EEENSA_ILi128EEENSA_ILi32EEEEEENS_6half_tENS5_IJlSB_lEEESK_SL_NS4_8TiledMMAINS4_8MMA_AtomIJNS4_4SM904GMMA26MMA_64x128x16_F32F16F16_SSILNSP_5MajorE0ELSR_0ELNSP_7ScaleInE1ELSS_1EEEEEENS4_6LayoutINS5_IJSB_SB_SB_EEENS5_IJNSA_ILi0EEESX_SX_EEEEENS5_IJNS4_10UnderscoreES10_S10_EEEEENS4_23SM90_TMA_LOAD_MULTICASTENS4_14ComposedLayoutINS4_7SwizzleILi2ELi4ELi3EEENS4_18smem_ptr_flag_bitsILi16EEENSV_INS5_IJNSA_ILi8EEESI_EEENS5_IJSI_SB_EEEEEEEvNS4_8identityENS4_13SM90_TMA_LOADES1D_vS1E_EENS_8epilogue10collective6detail29Sm90TmaWarpSpecializedAdapterINS1I_15DefaultEpilogueISK_SL_SL_NS1H_6thread17LinearCombinationISK_Li1EffLNS1M_9ScaleType4KindE0ELNS_15FloatRoundStyleE2ESK_EENS1_15EpilogueDefaultEEEEEvvEEEEvNT_6ParamsE,"aw",@nobits
	.sectionflags	@""
	.align	16
	.zero		1024


//--------------------- .nv.shared.reserved.0     --------------------------
	.section	.nv.shared.reserved.0,"aw",@nobits
	.weak		__nv_reservedSMEM_offset_0_alias
	.size		__nv_reservedSMEM_offset_0_alias, 0, 0
	.other		__nv_reservedSMEM_offset_0_alias,@"STO_CUDA_RESERVED_SHARED STV_DEFAULT"
__nv_reservedSMEM_offset_0_alias:
	.zero		0


//--------------------- .nv.global                --------------------------
	.section	.nv.global,"aw",@nobits
.nv.global:
	.type		_ZN40_INTERNAL_865e01cd_4_k_cu_38aaebd3_264194cute1_E,@object
	.size		_ZN40_INTERNAL_865e01cd_4_k_cu_38aaebd3_264194cute1_E,(_ZN40_INTERNAL_865e01cd_4_k_cu_38aaebd3_264194cuda3std3__45__cpo6cbeginE - _ZN40_INTERNAL_865e01cd_4_k_cu_38aaebd3_264194cute1_E)
_ZN40_INTERNAL_865e01cd_4_k_cu_38aaebd3_264194cute1_E:
	.zero		1
	.type		_ZN40_INTERNAL_865e01cd_4_k_cu_38aaebd3_264194cuda3std3__45__cpo6cbeginE,@object
	.size		_ZN40_INTERNAL_865e01cd_4_k_cu_38aaebd3_264194cuda3std3__45__cpo6cbeginE,(_ZN40_INTERNAL_865e01cd_4_k_cu_38aaebd3_264194cuda3std3__48in_placeE - _ZN40_INTERNAL_865e01cd_4_k_cu_38aaebd3_264194cuda3std3__45__cpo6cbeginE)
_ZN40_INTERNAL_865e01cd_4_k_cu_38aaebd3_264194cuda3std3__45__cpo6cbeginE:
	.zero		1
	.type		_ZN40_INTERNAL_865e01cd_4_k_cu_38aaebd3_264194cuda3std3__48in_placeE,@object
	.size		_ZN40_INTERNAL_865e01cd_4_k_cu_38aaebd3_264194cuda3std3__48in_placeE,(_ZN40_INTERNAL_865e01cd_4_k_cu_38aaebd3_264194cuda3std6ranges3__45__cpo9iter_moveE - _ZN40_INTERNAL_865e01cd_4_k_cu_38aaebd3_264194cuda3std3__48in_placeE)
_ZN40_INTERNAL_865e01cd_4_k_cu_38aaebd3_264194cuda3std3__48in_placeE:
	.zero		1
	.type		_ZN40_INTERNAL_865e01cd_4_k_cu_38aaebd3_264194cuda3std6ranges3__45__cpo9iter_moveE,@object
	.size		_ZN40_INTERNAL_865e01cd_4_k_cu_38aaebd3_264194cuda3std6ranges3__45__cpo9iter_moveE,(_ZN40_INTERNAL_865e01cd_4_k_cu_38aaebd3_264194cuda3std3__45__cpo5beginE - _ZN40_INTERNAL_865e01cd_4_k_cu_38aaebd3_264194cuda3std6ranges3__45__cpo9iter_moveE)
_ZN40_INTERNAL_865e01cd_4_k_cu_38aaebd3_264194cuda3std6ranges3__45__cpo9iter_moveE:
	.zero		1
	.type		_ZN40_INTERNAL_865e01cd_4_k_cu_38aaebd3_264194cuda3std3__45__cpo5beginE,@object
	.size		_ZN40_INTERNAL_865e01cd_4_k_cu_38aaebd3_264194cuda3std3__45__cpo5beginE,(_ZN40_INTERNAL_865e01cd_4_k_cu_38aaebd3_264194cuda3std3__442_GLOBAL__N__865e01cd_4_k_cu_38aaebd3_264196ignoreE - _ZN40_INTERNAL_865e01cd_4_k_cu_38aaebd3_264194cuda3std3__45__cpo5beginE)
_ZN40_INTERNAL_865e01cd_4_k_cu_38aaebd3_264194cuda3std3__45__cpo5beginE:
	.zero		1
	.type		_ZN40_INTERNAL_865e01cd_4_k_cu_38aaebd3_264194cuda3std3__442_GLOBAL__N__865e01cd_4_k_cu_38aaebd3_264196ignoreE,@object
	.size		_ZN40_INTERNAL_865e01cd_4_k_cu_38aaebd3_264194cuda3std3__442_GLOBAL__N__865e01cd_4_k_cu_38aaebd3_264196ignoreE,(_ZN40_INTERNAL_865e01cd_4_k_cu_38aaebd3_264194cute7productE - _ZN40_INTERNAL_865e01cd_4_k_cu_38aaebd3_264194cuda3std3__442_GLOBAL__N__865e01cd_4_k_cu_38aaebd3_264196ignoreE)
_ZN40_INTERNAL_865e01cd_4_k_cu_38aaebd3_264194cuda3std3__442_GLOBAL__N__865e01cd_4_k_cu_38aaebd3_264196ignoreE:
	.zero		1
	.type		_ZN40_INTERNAL_865e01cd_4_k_cu_38aaebd3_264194cute7productE,@object
	.size		_ZN40_INTERNAL_865e01cd_4_k_cu_38aaebd3_264194cute7productE,(_ZN40_INTERNAL_865e01cd_4_k_cu_38aaebd3_264194cuda3std3__45__cpo3endE - _ZN40_INTERNAL_865e01cd_4_k_cu_38aaebd3_264194cute7productE)
_ZN40_INTERNAL_865e01cd_4_k_cu_38aaebd3_264194cute7productE:
	.zero		1
	.type		_ZN40_INTERNAL_865e01cd_4_k_cu_38aaebd3_264194cuda3std3__45__cpo3endE,@object
	.size		_ZN40_INTERNAL_865e01cd_4_k_cu_38aaebd3_264194cuda3std3__45__cpo3endE,(_ZN40_INTERNAL_865e01cd_4_k_cu_38aaebd3_264194cuda3std3__419piecewise_constructE - _ZN40_INTERNAL_865e01cd_4_k_cu_38aaebd3_264194cuda3std3__45__cpo3endE)
_ZN40_INTERNAL_865e01cd_4_k_cu_38aaebd3_264194cuda3std3__45__cpo3endE:
	.zero		1
	.type		_ZN40_INTERNAL_865e01cd_4_k_cu_38aaebd3_264194cuda3std3__419piecewise_constructE,@object
	.size		_ZN40_INTERNAL_865e01cd_4_k_cu_38aaebd3_264194cuda3std3__419piecewise_constructE,(_ZN40_INTERNAL_865e01cd_4_k_cu_38aaebd3_264194cuda3std3__45__cpo4cendE - _ZN40_INTERNAL_865e01cd_4_k_cu_38aaebd3_264194cuda3std3__419piecewise_constructE)
_ZN40_INTERNAL_865e01cd_4_k_cu_38aaebd3_264194cuda3std3__419piecewise_constructE:
	.zero		1
	.type		_ZN40_INTERNAL_865e01cd_4_k_cu_38aaebd3_264194cuda3std3__45__cpo4cendE,@object
	.size		_ZN40_INTERNAL_865e01cd_4_k_cu_38aaebd3_264194cuda3std3__45__cpo4cendE,(_ZN40_INTERNAL_865e01cd_4_k_cu_38aaebd3_264194cuda3std6ranges3__45__cpo4swapE - _ZN40_INTERNAL_865e01cd_4_k_cu_38aaebd3_264194cuda3std3__45__cpo4cendE)
_ZN40_INTERNAL_865e01cd_4_k_cu_38aaebd3_264194cuda3std3__45__cpo4cendE:
	.zero		1
	.type		_ZN40_INTERNAL_865e01cd_4_k_cu_38aaebd3_264194cuda3std6ranges3__45__cpo4swapE,@object
	.size		_ZN40_INTERNAL_865e01cd_4_k_cu_38aaebd3_264194cuda3std6ranges3__45__cpo4swapE,(.L_8 - _ZN40_INTERNAL_865e01cd_4_k_cu_38aaebd3_264194cuda3std6ranges3__45__cpo4swapE)
_ZN40_INTERNAL_865e01cd_4_k_cu_38aaebd3_264194cuda3std6ranges3__45__cpo4swapE:
	.zero		1
.L_8:


//--------------------- .nv.constant0._ZN7cutlass13device_kernelINS_4gemm6kernel13GemmUniversalIN4cute5tupleIJiiiiEEENS1_10collective13CollectiveMmaINS1_34MainloopSm90TmaGmmaWarpSpecializedILi18ENS5_IJNS4_1CILi1EEENSA_ILi4EEESB_EEENS1_32KernelTmaWarpSpecializedPingpongEEENS5_IJNSA_ILi64EEENSA_ILi128EEENSA_ILi32EEEEEENS_6half_tENS5_IJlSB_lEEESK_SL_NS4_8TiledMMAINS4_8MMA_AtomIJNS4_4SM904GMMA26MMA_64x128x16_F32F16F16_SSILNSP_5MajorE0ELSR_0ELNSP_7ScaleInE1ELSS_1EEEEEENS4_6LayoutINS5_IJSB_SB_SB_EEENS5_IJNSA_ILi0EEESX_SX_EEEEENS5_IJNS4_10UnderscoreES10_S10_EEEEENS4_23SM90_TMA_LOAD_MULTICASTENS4_14ComposedLayoutINS4_7SwizzleILi2ELi4ELi3EEENS4_18smem_ptr_flag_bitsILi16EEENSV_INS5_IJNSA_ILi8EEESI_EEENS5_IJSI_SB_EEEEEEEvNS4_8identityENS4_13SM90_TMA_LOADES1D_vS1E_EENS_8epilogue10collective6detail29Sm90TmaWarpSpecializedAdapterINS1I_15DefaultEpilogueISK_SL_SL_NS1H_6thread17LinearCombinationISK_Li1EffLNS1M_9ScaleType4KindE0ELNS_15FloatRoundStyleE2ESK_EENS1_15EpilogueDefaultEEEEEvvEEEEvNT_6ParamsE --------------------------
	.section	.nv.constant0._ZN7cutlass13device_kernelINS_4gemm6kernel13GemmUniversalIN4cute5tupleIJiiiiEEENS1_10collective13CollectiveMmaINS1_34MainloopSm90TmaGmmaWarpSpecializedILi18ENS5_IJNS4_1CILi1EEENSA_ILi4EEESB_EEENS1_32KernelTmaWarpSpecializedPingpongEEENS5_IJNSA_ILi64EEENSA_ILi128EEENSA_ILi32EEEEEENS_6half_tENS5_IJlSB_lEEESK_SL_NS4_8TiledMMAINS4_8MMA_AtomIJNS4_4SM904GMMA26MMA_64x128x16_F32F16F16_SSILNSP_5MajorE0ELSR_0ELNSP_7ScaleInE1ELSS_1EEEEEENS4_6LayoutINS5_IJSB_SB_SB_EEENS5_IJNSA_ILi0EEESX_SX_EEEEENS5_IJNS4_10UnderscoreES10_S10_EEEEENS4_23SM90_TMA_LOAD_MULTICASTENS4_14ComposedLayoutINS4_7SwizzleILi2ELi4ELi3EEENS4_18smem_ptr_flag_bitsILi16EEENSV_INS5_IJNSA_ILi8EEESI_EEENS5_IJSI_SB_EEEEEEEvNS4_8identityENS4_13SM90_TMA_LOADES1D_vS1E_EENS_8epilogue10collective6detail29Sm90TmaWarpSpecializedAdapterINS1I_15DefaultEpilogueISK_SL_SL_NS1H_6thread17LinearCombinationISK_Li1EffLNS1M_9ScaleType4KindE0ELNS_15FloatRoundStyleE2ESK_EENS1_15EpilogueDefaultEEEEEvvEEEEvNT_6ParamsE,"a",@progbits
	.sectionflags	@""
	.align	4
.nv.constant0._ZN7cutlass13device_kernelINS_4gemm6kernel13GemmUniversalIN4cute5tupleIJiiiiEEENS1_10collective13CollectiveMmaINS1_34MainloopSm90TmaGmmaWarpSpecializedILi18ENS5_IJNS4_1CILi1EEENSA_ILi4EEESB_EEENS1_32KernelTmaWarpSpecializedPingpongEEENS5_IJNSA_ILi64EEENSA_ILi128EEENSA_ILi32EEEEEENS_6half_tENS5_IJlSB_lEEESK_SL_NS4_8TiledMMAINS4_8MMA_AtomIJNS4_4SM904GMMA26MMA_64x128x16_F32F16F16_SSILNSP_5MajorE0ELSR_0ELNSP_7ScaleInE1ELSS_1EEEEEENS4_6LayoutINS5_IJSB_SB_SB_EEENS5_IJNSA_ILi0EEESX_SX_EEEEENS5_IJNS4_10UnderscoreES10_S10_EEEEENS4_23SM90_TMA_LOAD_MULTICASTENS4_14ComposedLayoutINS4_7SwizzleILi2ELi4ELi3EEENS4_18smem_ptr_flag_bitsILi16EEENSV_INS5_IJNSA_ILi8EEESI_EEENS5_IJSI_SB_EEEEEEEvNS4_8identityENS4_13SM90_TMA_LOADES1D_vS1E_EENS_8epilogue10collective6detail29Sm90TmaWarpSpecializedAdapterINS1I_15DefaultEpilogueISK_SL_SL_NS1H_6thread17LinearCombinationISK_Li1EffLNS1M_9ScaleType4KindE0ELNS_15FloatRoundStyleE2ESK_EENS1_15EpilogueDefaultEEEEEvvEEEEvNT_6ParamsE:
	.zero		1664


//--------------------- SYMBOLS --------------------------

	.type		.nv.reservedSmem.offset0,@object
	.size		.nv.reservedSmem.offset0,0x4
	.type		__assertfail,@function
